	.target	sm_90a

	.elftype	@"ET_EXEC"


//--------------------- .note.nv.tkinfo           --------------------------
	.section	.note.nv.tkinfo,"",@"SHT_NOTE"
	.sectionflags	@"SHF_NOTE_NV_TKINFO"
	.tkinfo
        /*0018*/ 	.word	0x00000002
        /*0030*/ 	.string	""
        /*0030*/ 	.string	"ptxas"
        /*0030*/ 	.string	"Cuda compilation tools, release 13.0, V13.0.88"
        /*0030*/ 	.string	"Build cuda_13.0.r13.0/compiler.36424714_0"
        /*0030*/ 	.string	"-arch sm_90a -m 64 "



//--------------------- .note.nv.cuinfo           --------------------------
	.section	.note.nv.cuinfo,"",@"SHT_NOTE"
	.sectionflags	@"SHF_NOTE_NV_CUINFO"
        /*0018*/ 	.short	0x0002
        /*001a*/ 	.short	0x005a
        /*001c*/ 	.short	0x0082
	.zero		2


//--------------------- .nv.info                  --------------------------
	.section	.nv.info,"",@"SHT_CUDA_INFO"
	.align	4


	//----- nvinfo : EIATTR_REGCOUNT
	.align		4
        /*0000*/ 	.byte	0x04, 0x2f
        /*0002*/ 	.short	(.L_12 - .L_11)
	.align		4
.L_11:
        /*0004*/ 	.word	index@(_ZN7cutlass13device_kernelINS_4gemm6kernel13GemmUniversalIN4cute5tupleIJiiiiEEENS1_10collective13CollectiveMmaINS1_37MainloopSm90TmaGmmaWarpSpecializedFP8ILi4ENS5_IJNS4_1CILi1EEESB_SB_EEENS1_35KernelTmaWarpSpecializedCooperativeEEENS5_IJNSA_ILi128EEESF_SF_EEENS_12float_e4m3_tENS5_IJlSB_lEEESH_SI_NS4_8TiledMMAINS4_8MMA_AtomIJNS4_4SM904GMMA31MMA_64x128x32_F32E4M3E4M3_SS_TNILNSM_7ScaleInE1ELSO_1EEEEEENS4_6LayoutINS5_IJNSA_ILi2EEESB_SB_EEENS5_IJSB_NSA_ILi0EEESU_EEEEENS5_IJNS4_10UnderscoreESX_SX_EEEEENS4_13SM90_TMA_LOADENS4_14ComposedLayoutINS4_7SwizzleILi3ELi4ELi3EEENS4_18smem_ptr_flag_bitsILi8EEENSR_INS5_IJNSA_ILi8EEESF_EEENS5_IJSF_SB_EEEEEEEvNS4_8identityES10_S1A_vS1B_EENS_8epilogue10collective6detail29Sm90TmaWarpSpecializedAdapterINS1E_15DefaultEpilogueISH_SI_SI_NS1D_6thread17LinearCombinationISH_Li1EffLNS1I_9ScaleType4KindE0ELNS_15FloatRoundStyleE2ESH_EENS1_15EpilogueDefaultEEEEEvvEEEEvNT_6ParamsE)
        /*0008*/ 	.word	0x000000a8


	//----- nvinfo : EIATTR_FRAME_SIZE
	.align		4
.L_12:
        /*000c*/ 	.byte	0x04, 0x11
        /*000e*/ 	.short	(.L_14 - .L_13)
	.align		4
.L_13:
        /*0010*/ 	.word	index@(_ZN7cutlass13device_kernelINS_4gemm6kernel13GemmUniversalIN4cute5tupleIJiiiiEEENS1_10collective13CollectiveMmaINS1_37MainloopSm90TmaGmmaWarpSpecializedFP8ILi4ENS5_IJNS4_1CILi1EEESB_SB_EEENS1_35KernelTmaWarpSpecializedCooperativeEEENS5_IJNSA_ILi128EEESF_SF_EEENS_12float_e4m3_tENS5_IJlSB_lEEESH_SI_NS4_8TiledMMAINS4_8MMA_AtomIJNS4_4SM904GMMA31MMA_64x128x32_F32E4M3E4M3_SS_TNILNSM_7ScaleInE1ELSO_1EEEEEENS4_6LayoutINS5_IJNSA_ILi2EEESB_SB_EEENS5_IJSB_NSA_ILi0EEESU_EEEEENS5_IJNS4_10UnderscoreESX_SX_EEEEENS4_13SM90_TMA_LOADENS4_14ComposedLayoutINS4_7SwizzleILi3ELi4ELi3EEENS4_18smem_ptr_flag_bitsILi8EEENSR_INS5_IJNSA_ILi8EEESF_EEENS5_IJSF_SB_EEEEEEEvNS4_8identityES10_S1A_vS1B_EENS_8epilogue10collective6detail29Sm90TmaWarpSpecializedAdapterINS1E_15DefaultEpilogueISH_SI_SI_NS1D_6thread17LinearCombinationISH_Li1EffLNS1I_9ScaleType4KindE0ELNS_15FloatRoundStyleE2ESH_EENS1_15EpilogueDefaultEEEEEvvEEEEvNT_6ParamsE)
        /*0014*/ 	.word	0x00000000


	//----- nvinfo : EIATTR_MIN_STACK_SIZE
	.align		4
.L_14:
        /*0018*/ 	.byte	0x04, 0x12
        /*001a*/ 	.short	(.L_16 - .L_15)
	.align		4
.L_15:
        /*001c*/ 	.word	index@(_ZN7cutlass13device_kernelINS_4gemm6kernel13GemmUniversalIN4cute5tupleIJiiiiEEENS1_10collective13CollectiveMmaINS1_37MainloopSm90TmaGmmaWarpSpecializedFP8ILi4ENS5_IJNS4_1CILi1EEESB_SB_EEENS1_35KernelTmaWarpSpecializedCooperativeEEENS5_IJNSA_ILi128EEESF_SF_EEENS_12float_e4m3_tENS5_IJlSB_lEEESH_SI_NS4_8TiledMMAINS4_8MMA_AtomIJNS4_4SM904GMMA31MMA_64x128x32_F32E4M3E4M3_SS_TNILNSM_7ScaleInE1ELSO_1EEEEEENS4_6LayoutINS5_IJNSA_ILi2EEESB_SB_EEENS5_IJSB_NSA_ILi0EEESU_EEEEENS5_IJNS4_10UnderscoreESX_SX_EEEEENS4_13SM90_TMA_LOADENS4_14ComposedLayoutINS4_7SwizzleILi3ELi4ELi3EEENS4_18smem_ptr_flag_bitsILi8EEENSR_INS5_IJNSA_ILi8EEESF_EEENS5_IJSF_SB_EEEEEEEvNS4_8identityES10_S1A_vS1B_EENS_8epilogue10collective6detail29Sm90TmaWarpSpecializedAdapterINS1E_15DefaultEpilogueISH_SI_SI_NS1D_6thread17LinearCombinationISH_Li1EffLNS1I_9ScaleType4KindE0ELNS_15FloatRoundStyleE2ESH_EENS1_15EpilogueDefaultEEEEEvvEEEEvNT_6ParamsE)
        /*0020*/ 	.word	0x00000000
.L_16:


//--------------------- .nv.compat                --------------------------
	.section	.nv.compat,"",@"SHT_CUDA_COMPAT_INFO"
	.align	4
        /*0000*/ 	.byte	0x02, 0x09, 0x01, 0x00, 0x02, 0x02, 0x04, 0x00, 0x02, 0x05, 0x05, 0x00, 0x03, 0x07, 0x01, 0x01
        /*0010*/ 	.byte	0x02, 0x03, 0x01, 0x00, 0x02, 0x06, 0x01, 0x00, 0x04, 0x0b, 0x08, 0x00, 0x00, 0x00, 0x00, 0x00
        /*0020*/ 	.byte	0x00, 0x00, 0x00, 0x00


//--------------------- .nv.info._ZN7cutlass13device_kernelINS_4gemm6kernel13GemmUniversalIN4cute5tupleIJiiiiEEENS1_10collective13CollectiveMmaINS1_37MainloopSm90TmaGmmaWarpSpecializedFP8ILi4ENS5_IJNS4_1CILi1EEESB_SB_EEENS1_35KernelTmaWarpSpecializedCooperativeEEENS5_IJNSA_ILi128EEESF_SF_EEENS_12float_e4m3_tENS5_IJlSB_lEEESH_SI_NS4_8TiledMMAINS4_8MMA_AtomIJNS4_4SM904GMMA31MMA_64x128x32_F32E4M3E4M3_SS_TNILNSM_7ScaleInE1ELSO_1EEEEEENS4_6LayoutINS5_IJNSA_ILi2EEESB_SB_EEENS5_IJSB_NSA_ILi0EEESU_EEEEENS5_IJNS4_10UnderscoreESX_SX_EEEEENS4_13SM90_TMA_LOADENS4_14ComposedLayoutINS4_7SwizzleILi3ELi4ELi3EEENS4_18smem_ptr_flag_bitsILi8EEENSR_INS5_IJNSA_ILi8EEESF_EEENS5_IJSF_SB_EEEEEEEvNS4_8identityES10_S1A_vS1B_EENS_8epilogue10collective6detail29Sm90TmaWarpSpecializedAdapterINS1E_15DefaultEpilogueISH_SI_SI_NS1D_6thread17LinearCombinationISH_Li1EffLNS1I_9ScaleType4KindE0ELNS_15FloatRoundStyleE2ESH_EENS1_15EpilogueDefaultEEEEEvvEEEEvNT_6ParamsE --------------------------
	.section	.nv.info._ZN7cutlass13device_kernelINS_4gemm6kernel13GemmUniversalIN4cute5tupleIJiiiiEEENS1_10collective13CollectiveMmaINS1_37MainloopSm90TmaGmmaWarpSpecializedFP8ILi4ENS5_IJNS4_1CILi1EEESB_SB_EEENS1_35KernelTmaWarpSpecializedCooperativeEEENS5_IJNSA_ILi128EEESF_SF_EEENS_12float_e4m3_tENS5_IJlSB_lEEESH_SI_NS4_8TiledMMAINS4_8MMA_AtomIJNS4_4SM904GMMA31MMA_64x128x32_F32E4M3E4M3_SS_TNILNSM_7ScaleInE1ELSO_1EEEEEENS4_6LayoutINS5_IJNSA_ILi2EEESB_SB_EEENS5_IJSB_NSA_ILi0EEESU_EEEEENS5_IJNS4_10UnderscoreESX_SX_EEEEENS4_13SM90_TMA_LOADENS4_14ComposedLayoutINS4_7SwizzleILi3ELi4ELi3EEENS4_18smem_ptr_flag_bitsILi8EEENSR_INS5_IJNSA_ILi8EEESF_EEENS5_IJSF_SB_EEEEEEEvNS4_8identityES10_S1A_vS1B_EENS_8epilogue10collective6detail29Sm90TmaWarpSpecializedAdapterINS1E_15DefaultEpilogueISH_SI_SI_NS1D_6thread17LinearCombinationISH_Li1EffLNS1I_9ScaleType4KindE0ELNS_15FloatRoundStyleE2ESH_EENS1_15EpilogueDefaultEEEEEvvEEEEvNT_6ParamsE,"",@"SHT_CUDA_INFO"
	.sectionflags	@""
	.align	4


	//----- nvinfo : EIATTR_CUDA_API_VERSION
	.align		4
        /*0000*/ 	.byte	0x04, 0x37
        /*0002*/ 	.short	(.L_18 - .L_17)
.L_17:
        /*0004*/ 	.word	0x00000082


	//----- nvinfo : EIATTR_KPARAM_INFO
	.align		4
.L_18:
        /*0008*/ 	.byte	0x04, 0x17
        /*000a*/ 	.short	(.L_20 - .L_19)
.L_19:
        /*000c*/ 	.word	0x00000000
        /*0010*/ 	.short	0x0000
        /*0012*/ 	.short	0x0070
        /*0014*/ 	.byte	0x00, 0xf0, 0x01, 0x10


	//----- nvinfo : EIATTR_SPARSE_MMA_MASK
	.align		4
.L_20:
        /*0018*/ 	.byte	0x03, 0x50
        /*001a*/ 	.short	0x0000


	//----- nvinfo : EIATTR_MAXREG_COUNT
	.align		4
        /*001c*/ 	.byte	0x03, 0x1b
        /*001e*/ 	.short	0x00a8


	//----- nvinfo : EIATTR_NUM_BARRIERS
	.align		4
        /*0020*/ 	.byte	0x02, 0x4c
        /*0022*/ 	.byte	0x01
	.zero		1


	//----- nvinfo : EIATTR_MERCURY_ISA_VERSION
	.align		4
        /*0024*/ 	.byte	0x03, 0x5f
        /*0026*/ 	.short	0x0101


	//----- nvinfo : EIATTR_INT_WARP_WIDE_INSTR_OFFSETS
	.align		4
        /*0028*/ 	.byte	0x04, 0x31
        /*002a*/ 	.short	(.L_22 - .L_21)


	//   ....[0]....
.L_21:
        /*002c*/ 	.word	0x000003d0


	//   ....[1]....
        /*0030*/ 	.word	0x000003e0


	//   ....[2]....
        /*0034*/ 	.word	0x000004d0


	//----- nvinfo : EIATTR_COOP_GROUP_MASK_REGIDS
	.align		4
.L_22:
        /*0038*/ 	.byte	0x04, 0x29
        /*003a*/ 	.short	(.L_24 - .L_23)


	//   ....[0]....
.L_23:
        /*003c*/ 	.word	0xffffffff


	//   ....[1]....
        /*0040*/ 	.word	0xffffffff


	//   ....[2]....
        /*0044*/ 	.word	0xffffffff


	//   ....[3]....
        /*0048*/ 	.word	0xffffffff


	//   ....[4]....
        /*004c*/ 	.word	0xffffffff


	//----- nvinfo : EIATTR_COOP_GROUP_INSTR_OFFSETS
	.align		4
.L_24:
        /*0050*/ 	.byte	0x04, 0x28
        /*0052*/ 	.short	(.L_26 - .L_25)


	//   ....[0]....
.L_25:
        /*0054*/ 	.word	0x00000060


	//   ....[1]....
        /*0058*/ 	.word	0x00000070


	//   ....[2]....
        /*005c*/ 	.word	0x00000130


	//   ....[3]....
        /*0060*/ 	.word	0x000002c0


	//   ....[4]....
        /*0064*/ 	.word	0x00000fc0


	//----- nvinfo : EIATTR_REG_RECONFIG
	.align		4
.L_26:
        /*0068*/ 	.byte	0x01, 0x54
	.zero		2


	//----- nvinfo : EIATTR_MBARRIER_INSTR_OFFSETS
	.align		4
        /*006c*/ 	.byte	0x04, 0x39
        /*006e*/ 	.short	(.L_28 - .L_27)


	//   ....[0]....
.L_27:
        /*0070*/ 	.word	0x00000230
        /*0074*/ 	.word	0x000000ff
        /*0078*/ 	.word	0x00000000
        /*007c*/ 	.short	0x0100
        /*007e*/ 	.byte	0x08
	.zero		1


	//   ....[1]....
        /*0080*/ 	.word	0x00000240
        /*0084*/ 	.word	0x000000ff
        /*0088*/ 	.word	0x00000020
        /*008c*/ 	.short	0x0100
        /*008e*/ 	.byte	0x08
	.zero		1


	//   ....[2]....
        /*0090*/ 	.word	0x00000250
        /*0094*/ 	.word	0x000000ff
        /*0098*/ 	.word	0x00000008
        /*009c*/ 	.short	0x0100
        /*009e*/ 	.byte	0x08
	.zero		1


	//   ....[3]....
        /*00a0*/ 	.word	0x00000260
        /*00a4*/ 	.word	0x000000ff
        /*00a8*/ 	.word	0x00000028
        /*00ac*/ 	.short	0x0100
        /*00ae*/ 	.byte	0x08
	.zero		1


	//   ....[4]....
        /*00b0*/ 	.word	0x00000270
        /*00b4*/ 	.word	0x000000ff
        /*00b8*/ 	.word	0x00000010
        /*00bc*/ 	.short	0x0100
        /*00be*/ 	.byte	0x08
	.zero		1


	//   ....[5]....
        /*00c0*/ 	.word	0x00000280
        /*00c4*/ 	.word	0x000000ff
        /*00c8*/ 	.word	0x00000030
        /*00cc*/ 	.short	0x0100
        /*00ce*/ 	.byte	0x08
	.zero		1


	//   ....[6]....
        /*00d0*/ 	.word	0x00000290
        /*00d4*/ 	.word	0x000000ff
        /*00d8*/ 	.word	0x00000018
        /*00dc*/ 	.short	0x0100
        /*00de*/ 	.byte	0x08
	.zero		1


	//   ....[7]....
        /*00e0*/ 	.word	0x000002a0
        /*00e4*/ 	.word	0x000000ff
        /*00e8*/ 	.word	0x00000038
        /*00ec*/ 	.short	0x0100
        /*00ee*/ 	.byte	0x08
	.zero		1


	//   ....[8]....
        /*00f0*/ 	.word	0x00000520
        /*00f4*/ 	.word	0x000000ff
        /*00f8*/ 	.word	0x00000050
        /*00fc*/ 	.short	0x0100
        /*00fe*/ 	.byte	0x06
	.zero		1


	//   ....[9]....
        /*0100*/ 	.word	0x00000580
        /*0104*/ 	.word	0x000000ff
        /*0108*/ 	.word	0x00000058
        /*010c*/ 	.short	0x0100
        /*010e*/ 	.byte	0x06
	.zero		1


	//   ....[10]....
        /*0110*/ 	.word	0x000014f0
        /*0114*/ 	.word	0x000000ff
        /*0118*/ 	.word	0x00000000
        /*011c*/ 	.short	0x010a
        /*011e*/ 	.byte	0x06
	.zero		1


	//   ....[11]....
        /*0120*/ 	.word	0x00001530
        /*0124*/ 	.word	0x000000ff
        /*0128*/ 	.word	0x00000000
        /*012c*/ 	.short	0x010a
        /*012e*/ 	.byte	0x06
	.zero		1


	//   ....[12]....
        /*0130*/ 	.word	0x00001f20
        /*0134*/ 	.word	0x000000ff
        /*0138*/ 	.word	0x00000000
        /*013c*/ 	.short	0x010a
        /*013e*/ 	.byte	0x0c
	.zero		1


	//   ....[13]....
        /*0140*/ 	.word	0x00001f60
        /*0144*/ 	.word	0x000000ff
        /*0148*/ 	.word	0x00000000
        /*014c*/ 	.short	0x010a
        /*014e*/ 	.byte	0x0c
	.zero		1


	//   ....[14]....
        /*0150*/ 	.word	0x00002650
        /*0154*/ 	.word	0x000000ff
        /*0158*/ 	.word	0x00000000
        /*015c*/ 	.short	0x0101
        /*015e*/ 	.byte	0x08
	.zero		1


	//   ....[15]....
        /*0160*/ 	.word	0x00002c80
        /*0164*/ 	.word	0x000000ff
        /*0168*/ 	.word	0x00000000
        /*016c*/ 	.short	0x0101
        /*016e*/ 	.byte	0x06
	.zero		1


	//   ....[16]....
        /*0170*/ 	.word	0x00008620
        /*0174*/ 	.word	0x00000012
        /*0178*/ 	.word	0x00000020
        /*017c*/ 	.short	0x010a
        /*017e*/ 	.byte	0x3f
	.zero		1


	//   ....[17]....
        /*0180*/ 	.word	0x000089d0
        /*0184*/ 	.word	0x00000006
        /*0188*/ 	.word	0x00000058
        /*018c*/ 	.short	0x0101
        /*018e*/ 	.byte	0x3f
	.zero		1


	//   ....[18]....
        /*0190*/ 	.word	0x000090c0
        /*0194*/ 	.word	0x00000007
        /*0198*/ 	.word	0x00000000
        /*019c*/ 	.short	0x010a
        /*019e*/ 	.byte	0x3f
	.zero		1


	//   ....[19]....
        /*01a0*/ 	.word	0x00009140
        /*01a4*/ 	.word	0x00000009
        /*01a8*/ 	.word	0x00000000
        /*01ac*/ 	.short	0x010a
        /*01ae*/ 	.byte	0x3f
	.zero		1


	//   ....[20]....
        /*01b0*/ 	.word	0x000091d0
        /*01b4*/ 	.word	0x00000006
        /*01b8*/ 	.word	0x00000000
        /*01bc*/ 	.short	0x010a
        /*01be*/ 	.byte	0x3f
	.zero		1


	//   ....[21]....
        /*01c0*/ 	.word	0x00009260
        /*01c4*/ 	.word	0x00000003
        /*01c8*/ 	.word	0x00000000
        /*01cc*/ 	.short	0x010a
        /*01ce*/ 	.byte	0x3f
	.zero		1


	//   ....[22]....
        /*01d0*/ 	.word	0x000092d0
        /*01d4*/ 	.word	0x0000000b
        /*01d8*/ 	.word	0x00000000
        /*01dc*/ 	.short	0x010a
        /*01de*/ 	.byte	0x3f
	.zero		1


	//   ....[23]....
        /*01e0*/ 	.word	0x00009330
        /*01e4*/ 	.word	0x0000008c
        /*01e8*/ 	.word	0x00000000
        /*01ec*/ 	.short	0x010a
        /*01ee*/ 	.byte	0x3f
	.zero		1


	//   ....[24]....
        /*01f0*/ 	.word	0x00009400
        /*01f4*/ 	.word	0x00000012
        /*01f8*/ 	.word	0x00000020
        /*01fc*/ 	.short	0x010a
        /*01fe*/ 	.byte	0x3f
	.zero		1


	//   ....[25]....
        /*0200*/ 	.word	0x000094e0
        /*0204*/ 	.word	0x00000007
        /*0208*/ 	.word	0x00000000
        /*020c*/ 	.short	0x010a
        /*020e*/ 	.byte	0x3f
	.zero		1


	//   ....[26]....
        /*0210*/ 	.word	0x00009530
        /*0214*/ 	.word	0x00000009
        /*0218*/ 	.word	0x00000000
        /*021c*/ 	.short	0x010a
        /*021e*/ 	.byte	0x3f
	.zero		1


	//   ....[27]....
        /*0220*/ 	.word	0x00009580
        /*0224*/ 	.word	0x00000006
        /*0228*/ 	.word	0x00000000
        /*022c*/ 	.short	0x010a
        /*022e*/ 	.byte	0x3f
	.zero		1


	//----- nvinfo : EIATTR_NUM_MBARRIERS
	.align		4
.L_28:
        /*0230*/ 	.byte	0x03, 0x38
        /*0232*/ 	.short	0x000a


	//----- nvinfo : EIATTR_EXIT_INSTR_OFFSETS
	.align		4
        /*0234*/ 	.byte	0x04, 0x1c
        /*0236*/ 	.short	(.L_30 - .L_29)


	//   ....[0]....
.L_29:
        /*0238*/ 	.word	0x000005d0


	//   ....[1]....
        /*023c*/ 	.word	0x00000e90


	//   ....[2]....
        /*0240*/ 	.word	0x00007c90


	//   ....[3]....
        /*0244*/ 	.word	0x000082c0


	//   ....[4]....
        /*0248*/ 	.word	0x000092b0


	//----- nvinfo : EIATTR_MAX_THREADS
	.align		4
.L_30:
        /*024c*/ 	.byte	0x04, 0x05
        /*024e*/ 	.short	(.L_32 - .L_31)
.L_31:
        /*0250*/ 	.word	0x00000180
        /*0254*/ 	.word	0x00000001
        /*0258*/ 	.word	0x00000001


	//----- nvinfo : EIATTR_CRS_STACK_SIZE
	.align		4
.L_32:
        /*025c*/ 	.byte	0x04, 0x1e
        /*025e*/ 	.short	(.L_34 - .L_33)
.L_33:
        /*0260*/ 	.word	0x00000000


	//----- nvinfo : EIATTR_CBANK_PARAM_SIZE
	.align		4
.L_34:
        /*0264*/ 	.byte	0x03, 0x19
        /*0266*/ 	.short	0x0470


	//----- nvinfo : EIATTR_PARAM_CBANK
	.align		4
        /*0268*/ 	.byte	0x04, 0x0a
        /*026a*/ 	.short	(.L_36 - .L_35)
	.align		4
.L_35:
        /*026c*/ 	.word	index@(.nv.constant0._ZN7cutlass13device_kernelINS_4gemm6kernel13GemmUniversalIN4cute5tupleIJiiiiEEENS1_10collective13CollectiveMmaINS1_37MainloopSm90TmaGmmaWarpSpecializedFP8ILi4ENS5_IJNS4_1CILi1EEESB_SB_EEENS1_35KernelTmaWarpSpecializedCooperativeEEENS5_IJNSA_ILi128EEESF_SF_EEENS_12float_e4m3_tENS5_IJlSB_lEEESH_SI_NS4_8TiledMMAINS4_8MMA_AtomIJNS4_4SM904GMMA31MMA_64x128x32_F32E4M3E4M3_SS_TNILNSM_7ScaleInE1ELSO_1EEEEEENS4_6LayoutINS5_IJNSA_ILi2EEESB_SB_EEENS5_IJSB_NSA_ILi0EEESU_EEEEENS5_IJNS4_10UnderscoreESX_SX_EEEEENS4_13SM90_TMA_LOADENS4_14ComposedLayoutINS4_7SwizzleILi3ELi4ELi3EEENS4_18smem_ptr_flag_bitsILi8EEENSR_INS5_IJNSA_ILi8EEESF_EEENS5_IJSF_SB_EEEEEEEvNS4_8identityES10_S1A_vS1B_EENS_8epilogue10collective6detail29Sm90TmaWarpSpecializedAdapterINS1E_15DefaultEpilogueISH_SI_SI_NS1D_6thread17LinearCombinationISH_Li1EffLNS1I_9ScaleType4KindE0ELNS_15FloatRoundStyleE2ESH_EENS1_15EpilogueDefaultEEEEEvvEEEEvNT_6ParamsE)
        /*0270*/ 	.short	0x0210
        /*0272*/ 	.short	0x0470


	//----- nvinfo : EIATTR_SW_WAR
	.align		4
.L_36:
        /*0274*/ 	.byte	0x04, 0x36
        /*0276*/ 	.short	(.L_38 - .L_37)
.L_37:
        /*0278*/ 	.word	0x00000008
.L_38:


//--------------------- .nv.callgraph             --------------------------
	.section	.nv.callgraph,"",@"SHT_CUDA_CALLGRAPH"
	.align	4
	.sectionentsize	8
	.align		4
        /*0000*/ 	.word	0x00000000
	.align		4
        /*0004*/ 	.word	0xffffffff
	.align		4
        /*0008*/ 	.word	0x00000000
	.align		4
        /*000c*/ 	.word	0xfffffffe
	.align		4
        /*0010*/ 	.word	0x00000000
	.align		4
        /*0014*/ 	.word	0xfffffffd
	.align		4
        /*0018*/ 	.word	0x00000000
	.align		4
        /*001c*/ 	.word	0xfffffffc


//--------------------- .nv.constant4             --------------------------
	.section	.nv.constant4,"a",@progbits
	.align	8
	.align		8
.nv.constant4:
        /*0000*/ 	.dword	_ZN39_INTERNAL_a674862e_4_k_cu_1fdcaa1b_49494cuda3std3__45__cpo5beginE
	.align		8
        /*0008*/ 	.dword	_ZN39_INTERNAL_a674862e_4_k_cu_1fdcaa1b_49494cuda3std3__45__cpo3endE
	.align		8
        /*0010*/ 	.dword	_ZN39_INTERNAL_a674862e_4_k_cu_1fdcaa1b_49494cuda3std3__45__cpo6cbeginE
	.align		8
        /*0018*/ 	.dword	_ZN39_INTERNAL_a674862e_4_k_cu_1fdcaa1b_49494cuda3std3__45__cpo4cendE
	.align		8
        /*0020*/ 	.dword	_ZN39_INTERNAL_a674862e_4_k_cu_1fdcaa1b_49494cuda3std3__441_GLOBAL__N__a674862e_4_k_cu_1fdcaa1b_49496ignoreE
	.align		8
        /*0028*/ 	.dword	_ZN39_INTERNAL_a674862e_4_k_cu_1fdcaa1b_49494cuda3std3__419piecewise_constructE
	.align		8
        /*0030*/ 	.dword	_ZN39_INTERNAL_a674862e_4_k_cu_1fdcaa1b_49494cuda3std3__48in_placeE
	.align		8
        /*0038*/ 	.dword	_ZN39_INTERNAL_a674862e_4_k_cu_1fdcaa1b_49494cuda3std6ranges3__45__cpo4swapE
	.align		8
        /*0040*/ 	.dword	_ZN39_INTERNAL_a674862e_4_k_cu_1fdcaa1b_49494cuda3std6ranges3__45__cpo9iter_moveE
	.align		8
        /*0048*/ 	.dword	_ZN39_INTERNAL_a674862e_4_k_cu_1fdcaa1b_49494cute7productE
	.align		8
        /*0050*/ 	.dword	_ZN39_INTERNAL_a674862e_4_k_cu_1fdcaa1b_49494cute1_E


//--------------------- .text._ZN7cutlass13device_kernelINS_4gemm6kernel13GemmUniversalIN4cute5tupleIJiiiiEEENS1_10collective13CollectiveMmaINS1_37MainloopSm90TmaGmmaWarpSpecializedFP8ILi4ENS5_IJNS4_1CILi1EEESB_SB_EEENS1_35KernelTmaWarpSpecializedCooperativeEEENS5_IJNSA_ILi128EEESF_SF_EEENS_12float_e4m3_tENS5_IJlSB_lEEESH_SI_NS4_8TiledMMAINS4_8MMA_AtomIJNS4_4SM904GMMA31MMA_64x128x32_F32E4M3E4M3_SS_TNILNSM_7ScaleInE1ELSO_1EEEEEENS4_6LayoutINS5_IJNSA_ILi2EEESB_SB_EEENS5_IJSB_NSA_ILi0EEESU_EEEEENS5_IJNS4_10UnderscoreESX_SX_EEEEENS4_13SM90_TMA_LOADENS4_14ComposedLayoutINS4_7SwizzleILi3ELi4ELi3EEENS4_18smem_ptr_flag_bitsILi8EEENSR_INS5_IJNSA_ILi8EEESF_EEENS5_IJSF_SB_EEEEEEEvNS4_8identityES10_S1A_vS1B_EENS_8epilogue10collective6detail29Sm90TmaWarpSpecializedAdapterINS1E_15DefaultEpilogueISH_SI_SI_NS1D_6thread17LinearCombinationISH_Li1EffLNS1I_9ScaleType4KindE0ELNS_15FloatRoundStyleE2ESH_EENS1_15EpilogueDefaultEEEEEvvEEEEvNT_6ParamsE --------------------------
	.section	.text._ZN7cutlass13device_kernelINS_4gemm6kernel13GemmUniversalIN4cute5tupleIJiiiiEEENS1_10collective13CollectiveMmaINS1_37MainloopSm90TmaGmmaWarpSpecializedFP8ILi4ENS5_IJNS4_1CILi1EEESB_SB_EEENS1_35KernelTmaWarpSpecializedCooperativeEEENS5_IJNSA_ILi128EEESF_SF_EEENS_12float_e4m3_tENS5_IJlSB_lEEESH_SI_NS4_8TiledMMAINS4_8MMA_AtomIJNS4_4SM904GMMA31MMA_64x128x32_F32E4M3E4M3_SS_TNILNSM_7ScaleInE1ELSO_1EEEEEENS4_6LayoutINS5_IJNSA_ILi2EEESB_SB_EEENS5_IJSB_NSA_ILi0EEESU_EEEEENS5_IJNS4_10UnderscoreESX_SX_EEEEENS4_13SM90_TMA_LOADENS4_14ComposedLayoutINS4_7SwizzleILi3ELi4ELi3EEENS4_18smem_ptr_flag_bitsILi8EEENSR_INS5_IJNSA_ILi8EEESF_EEENS5_IJSF_SB_EEEEEEEvNS4_8identityES10_S1A_vS1B_EENS_8epilogue10collective6detail29Sm90TmaWarpSpecializedAdapterINS1E_15DefaultEpilogueISH_SI_SI_NS1D_6thread17LinearCombinationISH_Li1EffLNS1I_9ScaleType4KindE0ELNS_15FloatRoundStyleE2ESH_EENS1_15EpilogueDefaultEEEEEvvEEEEvNT_6ParamsE,"ax",@progbits
	.align	128
.text._ZN7cutlass13device_kernelINS_4gemm6kernel13GemmUniversalIN4cute5tupleIJiiiiEEENS1_10collective13CollectiveMmaINS1_37MainloopSm90TmaGmmaWarpSpecializedFP8ILi4ENS5_IJNS4_1CILi1EEESB_SB_EEENS1_35KernelTmaWarpSpecializedCooperativeEEENS5_IJNSA_ILi128EEESF_SF_EEENS_12float_e4m3_tENS5_IJlSB_lEEESH_SI_NS4_8TiledMMAINS4_8MMA_AtomIJNS4_4SM904GMMA31MMA_64x128x32_F32E4M3E4M3_SS_TNILNSM_7ScaleInE1ELSO_1EEEEEENS4_6LayoutINS5_IJNSA_ILi2EEESB_SB_EEENS5_IJSB_NSA_ILi0EEESU_EEEEENS5_IJNS4_10UnderscoreESX_SX_EEEEENS4_13SM90_TMA_LOADENS4_14ComposedLayoutINS4_7SwizzleILi3ELi4ELi3EEENS4_18smem_ptr_flag_bitsILi8EEENSR_INS5_IJNSA_ILi8EEESF_EEENS5_IJSF_SB_EEEEEEEvNS4_8identityES10_S1A_vS1B_EENS_8epilogue10collective6detail29Sm90TmaWarpSpecializedAdapterINS1E_15DefaultEpilogueISH_SI_SI_NS1D_6thread17LinearCombinationISH_Li1EffLNS1I_9ScaleType4KindE0ELNS_15FloatRoundStyleE2ESH_EENS1_15EpilogueDefaultEEEEEvvEEEEvNT_6ParamsE:
        .type           _ZN7cutlass13device_kernelINS_4gemm6kernel13GemmUniversalIN4cute5tupleIJiiiiEEENS1_10collective13CollectiveMmaINS1_37MainloopSm90TmaGmmaWarpSpecializedFP8ILi4ENS5_IJNS4_1CILi1EEESB_SB_EEENS1_35KernelTmaWarpSpecializedCooperativeEEENS5_IJNSA_ILi128EEESF_SF_EEENS_12float_e4m3_tENS5_IJlSB_lEEESH_SI_NS4_8TiledMMAINS4_8MMA_AtomIJNS4_4SM904GMMA31MMA_64x128x32_F32E4M3E4M3_SS_TNILNSM_7ScaleInE1ELSO_1EEEEEENS4_6LayoutINS5_IJNSA_ILi2EEESB_SB_EEENS5_IJSB_NSA_ILi0EEESU_EEEEENS5_IJNS4_10UnderscoreESX_SX_EEEEENS4_13SM90_TMA_LOADENS4_14ComposedLayoutINS4_7SwizzleILi3ELi4ELi3EEENS4_18smem_ptr_flag_bitsILi8EEENSR_INS5_IJNSA_ILi8EEESF_EEENS5_IJSF_SB_EEEEEEEvNS4_8identityES10_S1A_vS1B_EENS_8epilogue10collective6detail29Sm90TmaWarpSpecializedAdapterINS1E_15DefaultEpilogueISH_SI_SI_NS1D_6thread17LinearCombinationISH_Li1EffLNS1I_9ScaleType4KindE0ELNS_15FloatRoundStyleE2ESH_EENS1_15EpilogueDefaultEEEEEvvEEEEvNT_6ParamsE,@function
        .size           _ZN7cutlass13device_kernelINS_4gemm6kernel13GemmUniversalIN4cute5tupleIJiiiiEEENS1_10collective13CollectiveMmaINS1_37MainloopSm90TmaGmmaWarpSpecializedFP8ILi4ENS5_IJNS4_1CILi1EEESB_SB_EEENS1_35KernelTmaWarpSpecializedCooperativeEEENS5_IJNSA_ILi128EEESF_SF_EEENS_12float_e4m3_tENS5_IJlSB_lEEESH_SI_NS4_8TiledMMAINS4_8MMA_AtomIJNS4_4SM904GMMA31MMA_64x128x32_F32E4M3E4M3_SS_TNILNSM_7ScaleInE1ELSO_1EEEEEENS4_6LayoutINS5_IJNSA_ILi2EEESB_SB_EEENS5_IJSB_NSA_ILi0EEESU_EEEEENS5_IJNS4_10UnderscoreESX_SX_EEEEENS4_13SM90_TMA_LOADENS4_14ComposedLayoutINS4_7SwizzleILi3ELi4ELi3EEENS4_18smem_ptr_flag_bitsILi8EEENSR_INS5_IJNSA_ILi8EEESF_EEENS5_IJSF_SB_EEEEEEEvNS4_8identityES10_S1A_vS1B_EENS_8epilogue10collective6detail29Sm90TmaWarpSpecializedAdapterINS1E_15DefaultEpilogueISH_SI_SI_NS1D_6thread17LinearCombinationISH_Li1EffLNS1I_9ScaleType4KindE0ELNS_15FloatRoundStyleE2ESH_EENS1_15EpilogueDefaultEEEEEvvEEEEvNT_6ParamsE,(.L_x_201 - _ZN7cutlass13device_kernelINS_4gemm6kernel13GemmUniversalIN4cute5tupleIJiiiiEEENS1_10collective13CollectiveMmaINS1_37MainloopSm90TmaGmmaWarpSpecializedFP8ILi4ENS5_IJNS4_1CILi1EEESB_SB_EEENS1_35KernelTmaWarpSpecializedCooperativeEEENS5_IJNSA_ILi128EEESF_SF_EEENS_12float_e4m3_tENS5_IJlSB_lEEESH_SI_NS4_8TiledMMAINS4_8MMA_AtomIJNS4_4SM904GMMA31MMA_64x128x32_F32E4M3E4M3_SS_TNILNSM_7ScaleInE1ELSO_1EEEEEENS4_6LayoutINS5_IJNSA_ILi2EEESB_SB_EEENS5_IJSB_NSA_ILi0EEESU_EEEEENS5_IJNS4_10UnderscoreESX_SX_EEEEENS4_13SM90_TMA_LOADENS4_14ComposedLayoutINS4_7SwizzleILi3ELi4ELi3EEENS4_18smem_ptr_flag_bitsILi8EEENSR_INS5_IJNSA_ILi8EEESF_EEENS5_IJSF_SB_EEEEEEEvNS4_8identityES10_S1A_vS1B_EENS_8epilogue10collective6detail29Sm90TmaWarpSpecializedAdapterINS1E_15DefaultEpilogueISH_SI_SI_NS1D_6thread17LinearCombinationISH_Li1EffLNS1I_9ScaleType4KindE0ELNS_15FloatRoundStyleE2ESH_EENS1_15EpilogueDefaultEEEEEvvEEEEvNT_6ParamsE)
        .other          _ZN7cutlass13device_kernelINS_4gemm6kernel13GemmUniversalIN4cute5tupleIJiiiiEEENS1_10collective13CollectiveMmaINS1_37MainloopSm90TmaGmmaWarpSpecializedFP8ILi4ENS5_IJNS4_1CILi1EEESB_SB_EEENS1_35KernelTmaWarpSpecializedCooperativeEEENS5_IJNSA_ILi128EEESF_SF_EEENS_12float_e4m3_tENS5_IJlSB_lEEESH_SI_NS4_8TiledMMAINS4_8MMA_AtomIJNS4_4SM904GMMA31MMA_64x128x32_F32E4M3E4M3_SS_TNILNSM_7ScaleInE1ELSO_1EEEEEENS4_6LayoutINS5_IJNSA_ILi2EEESB_SB_EEENS5_IJSB_NSA_ILi0EEESU_EEEEENS5_IJNS4_10UnderscoreESX_SX_EEEEENS4_13SM90_TMA_LOADENS4_14ComposedLayoutINS4_7SwizzleILi3ELi4ELi3EEENS4_18smem_ptr_flag_bitsILi8EEENSR_INS5_IJNSA_ILi8EEESF_EEENS5_IJSF_SB_EEEEEEEvNS4_8identityES10_S1A_vS1B_EENS_8epilogue10collective6detail29Sm90TmaWarpSpecializedAdapterINS1E_15DefaultEpilogueISH_SI_SI_NS1D_6thread17LinearCombinationISH_Li1EffLNS1I_9ScaleType4KindE0ELNS_15FloatRoundStyleE2ESH_EENS1_15EpilogueDefaultEEEEEvvEEEEvNT_6ParamsE,@"STO_CUDA_ENTRY STV_DEFAULT"
_ZN7cutlass13device_kernelINS_4gemm6kernel13GemmUniversalIN4cute5tupleIJiiiiEEENS1_10collective13CollectiveMmaINS1_37MainloopSm90TmaGmmaWarpSpecializedFP8ILi4ENS5_IJNS4_1CILi1EEESB_SB_EEENS1_35KernelTmaWarpSpecializedCooperativeEEENS5_IJNSA_ILi128EEESF_SF_EEENS_12float_e4m3_tENS5_IJlSB_lEEESH_SI_NS4_8TiledMMAINS4_8MMA_AtomIJNS4_4SM904GMMA31MMA_64x128x32_F32E4M3E4M3_SS_TNILNSM_7ScaleInE1ELSO_1EEEEEENS4_6LayoutINS5_IJNSA_ILi2EEESB_SB_EEENS5_IJSB_NSA_ILi0EEESU_EEEEENS5_IJNS4_10UnderscoreESX_SX_EEEEENS4_13SM90_TMA_LOADENS4_14ComposedLayoutINS4_7SwizzleILi3ELi4ELi3EEENS4_18smem_ptr_flag_bitsILi8EEENSR_INS5_IJNSA_ILi8EEESF_EEENS5_IJSF_SB_EEEEEEEvNS4_8identityES10_S1A_vS1B_EENS_8epilogue10collective6detail29Sm90TmaWarpSpecializedAdapterINS1E_15DefaultEpilogueISH_SI_SI_NS1D_6thread17LinearCombinationISH_Li1EffLNS1I_9ScaleType4KindE0ELNS_15FloatRoundStyleE2ESH_EENS1_15EpilogueDefaultEEEEEvvEEEEvNT_6ParamsE:
[----:B------:R-:W-:Y:S01]  /*0000*/  LDC R1, c[0x0][0x28] ;  /* 0x00000a00ff017b82 */ /* 0x000fe20000000800 */
[----:B------:R-:W0:Y:S01]  /*0010*/  S2R R0, SR_TID.X ;  /* 0x0000000000007919 */ /* 0x000e220000002100 */
[----:B------:R-:W-:Y:S01]  /*0020*/  ELECT P0, URZ, PT ;  /* 0x00000000003f782f */ /* 0x000fe20003800000 */
[----:B------:R-:W-:Y:S01]  /*0030*/  BSSY B0, `(.L_x_0) ;  /* 0x000000f000007945 */ /* 0x000fe20003800000 */
[--C-:B0-----:R-:W-:Y:S02]  /*0040*/  SHF.R.U32.HI R2, RZ, 0x5, R0.reuse ;  /* 0x00000005ff027819 */ /* 0x101fe40000011600 */
[----:B------:R-:W-:-:S03]  /*0050*/  SHF.R.U32.HI R3, RZ, 0x7, R0 ;  /* 0x00000007ff037819 */ /* 0x000fc60000011600 */
[----:B------:R-:W0:Y:S04]  /*0060*/  SHFL.IDX PT, R5, R2, RZ, 0x1f ;  /* 0x00001fff02057589 */ /* 0x000e2800000e0000 */
[----:B------:R1:W2:Y:S01]  /*0070*/  SHFL.IDX PT, R6, R3, RZ, 0x1f ;  /* 0x00001fff03067589 */ /* 0x0002a200000e0000 */
[----:B0-----:R-:W-:-:S13]  /*0080*/  ISETP.NE.OR P0, PT, R5, RZ, !P0 ;  /* 0x000000ff0500720c */ /* 0x001fda0004705670 */
[----:B-12---:R-:W-:Y:S05]  /*0090*/  @P0 BRA `(.L_x_1) ;  /* 0x0000000000200947 */ /* 0x006fea0003800000 */
[----:B------:R-:W-:Y:S02]  /*00a0*/  ULDC.64 UR4, c[0x0][0x198] ;  /* 0x0000660000047ab9 */ /* 0x000fe40000000a00 */
[----:B------:R-:W-:Y:S02]  /*00b0*/  UIADD3 UR6, UP0, UR4, 0xf0, URZ ;  /* 0x000000f004067890 */ /* 0x000fe4000ff1e03f */
[----:B------:R-:W-:Y:S02]  /*00c0*/  UIADD3 UR4, UP1, UR4, 0x1f0, URZ ;  /* 0x000001f004047890 */ /* 0x000fe4000ff3e03f */
[----:B------:R-:W-:Y:S02]  /*00d0*/  UIADD3.X UR7, URZ, UR5, URZ, UP0, !UPT ;  /* 0x000000053f077290 */ /* 0x000fe400087fe43f */
[----:B------:R-:W-:-:S07]  /*00e0*/  UIADD3.X UR5, URZ, UR5, URZ, UP1, !UPT ;  /* 0x000000053f057290 */ /* 0x000fce0008ffe43f */
[----:B------:R0:W-:Y:S02]  /*00f0*/  UTMACCTL.PF [UR6] ;  /* 0x00000000060079b9 */ /* 0x0001e40008040000 */
[----:B------:R0:W-:Y:S02]  /*0100*/  UTMACCTL.PF [UR4] ;  /* 0x00000000040079b9 */ /* 0x0001e40008040000 */
[----:B0-----:R-:W-:Y:S01]  /*0110*/  NOP ;  /* 0x0000000000007918 */ /* 0x001fe20000000000 */
.L_x_1:
[----:B------:R-:W-:Y:S05]  /*0120*/  BSYNC B0 ;  /* 0x0000000000007941 */ /* 0x000fea0003800000 */
.L_x_0:
[----:B------:R-:W0:Y:S02]  /*0130*/  SHFL.IDX PT, R3, R2, RZ, 0x1f ;  /* 0x00001fff02037589 */ /* 0x000e2400000e0000 */
[----:B0-----:R-:W-:-:S13]  /*0140*/  ISETP.NE.AND P0, PT, R3, RZ, PT ;  /* 0x000000ff0300720c */ /* 0x001fda0003f05270 */
[----:B------:R-:W-:Y:S05]  /*0150*/  @P0 BRA `(.L_x_2) ;  /* 0x0000000000580947 */ /* 0x000fea0003800000 */
[----:B------:R-:W0:Y:S01]  /*0160*/  S2UR UR8, SR_CgaCtaId ;  /* 0x00000000000879c3 */ /* 0x000e220000008800 */
[----:B------:R-:W-:Y:S01]  /*0170*/  UMOV UR4, 0x400 ;  /* 0x0000040000047882 */ /* 0x000fe20000000000 */
[----:B------:R-:W-:Y:S01]  /*0180*/  UMOV UR5, 0x1 ;  /* 0x0000000100057882 */ /* 0x000fe20000000000 */
[----:B------:R-:W-:Y:S01]  /*0190*/  UMOV UR6, 0x100 ;  /* 0x0000010000067882 */ /* 0x000fe20000000000 */
[----:B------:R-:W-:Y:S01]  /*01a0*/  ELECT P0, URZ, PT ;  /* 0x00000000003f782f */ /* 0x000fe20003800000 */
[----:B------:R-:W-:-:S04]  /*01b0*/  UIADD3 UR6, -UR6, 0x100000, URZ ;  /* 0x0010000006067890 */ /* 0x000fc8000fffe13f */
[----:B------:R-:W-:Y:S02]  /*01c0*/  USHF.L.U32 UR7, UR6, 0xb, URZ ;  /* 0x0000000b06077899 */ /* 0x000fe4000800063f */
[----:B------:R-:W-:Y:S02]  /*01d0*/  USHF.L.U32 UR6, UR6, 0x1, URZ ;  /* 0x0000000106067899 */ /* 0x000fe4000800063f */
[----:B0-----:R-:W-:Y:S02]  /*01e0*/  ULEA UR8, UR8, UR4, 0x18 ;  /* 0x0000000408087291 */ /* 0x001fe4000f8ec03f */
[----:B------:R-:W-:-:S04]  /*01f0*/  UIADD3 UR4, -UR5, 0x100000, URZ ;  /* 0x0010000005047890 */ /* 0x000fc8000fffe13f */
[----:B------:R-:W-:Y:S02]  /*0200*/  USHF.L.U32 UR5, UR4, 0xb, URZ ;  /* 0x0000000b04057899 */ /* 0x000fe4000800063f */
[----:B------:R-:W-:Y:S01]  /*0210*/  USHF.L.U32 UR4, UR4, 0x1, URZ ;  /* 0x0000000104047899 */ /* 0x000fe2000800063f */
[----:B------:R-:W0:Y:S11]  /*0220*/  FENCE.VIEW.ASYNC.S ;  /* 0x00000000000073c6 */ /* 0x000e360000000000 */
[----:B0-----:R0:W1:Y:S01]  /*0230*/  SYNCS.EXCH.64 URZ, [UR8], UR4 ;  /* 0x00000004083f75b2 */ /* 0x0010620008000100 */
[----:B------:R0:W2:Y:S01]  /*0240*/  SYNCS.EXCH.64 URZ, [UR8+0x20], UR6 ;  /* 0x00002006083f75b2 */ /* 0x0000a20008000100 */
[----:B------:R0:W3:Y:S01]  /*0250*/  SYNCS.EXCH.64 URZ, [UR8+0x8], UR4 ;  /* 0x00000804083f75b2 */ /* 0x0000e20008000100 */
[----:B------:R0:W4:Y:S01]  /*0260*/  SYNCS.EXCH.64 URZ, [UR8+0x28], UR6 ;  /* 0x00002806083f75b2 */ /* 0x0001220008000100 */
[----:B------:R0:W0:Y:S01]  /*0270*/  SYNCS.EXCH.64 URZ, [UR8+0x10], UR4 ;  /* 0x00001004083f75b2 */ /* 0x0000220008000100 */
[----:B------:R0:W0:Y:S01]  /*0280*/  SYNCS.EXCH.64 URZ, [UR8+0x30], UR6 ;  /* 0x00003006083f75b2 */ /* 0x0000220008000100 */
[----:B------:R0:W0:Y:S01]  /*0290*/  SYNCS.EXCH.64 URZ, [UR8+0x18], UR4 ;  /* 0x00001804083f75b2 */ /* 0x0000220008000100 */
[----:B------:R0:W0:Y:S01]  /*02a0*/  SYNCS.EXCH.64 URZ, [UR8+0x38], UR6 ;  /* 0x00003806083f75b2 */ /* 0x0000220008000100 */
[----:B------:R-:W-:Y:S01]  /*02b0*/  NOP ;  /* 0x0000000000007918 */ /* 0x000fe20000000000 */
.L_x_2:
[----:B------:R-:W5:Y:S01]  /*02c0*/  SHFL.IDX PT, R2, R2, RZ, 0x1f ;  /* 0x00001fff02027589 */ /* 0x000f6200000e0000 */
[----:B------:R-:W1:Y:S01]  /*02d0*/  LDC R3, c[0x0][0x65c] ;  /* 0x00019700ff037b82 */ /* 0x000e620000000800 */
[----:B------:R-:W-:Y:S02]  /*02e0*/  ELECT P0, URZ, PT ;  /* 0x00000000003f782f */ /* 0x000fe40003800000 */
[----:B------:R-:W-:Y:S01]  /*02f0*/  SHF.R.S32.HI R4, RZ, 0x1f, R5 ;  /* 0x0000001fff047819 */ /* 0x000fe20000011405 */
[----:B------:R-:W2:Y:S01]  /*0300*/  S2R R10, SR_CTAID.Y ;  /* 0x00000000000a7919 */ /* 0x000ea20000002600 */
[----:B0-----:R-:W-:Y:S01]  /*0310*/  UMOV UR4, 0x20 ;  /* 0x0000002000047882 */ /* 0x001fe20000000000 */
[C---:B------:R-:W-:Y:S01]  /*0320*/  ISETP.NE.AND P3, PT, R6.reuse, RZ, PT ;  /* 0x000000ff0600720c */ /* 0x040fe20003f65270 */
[----:B------:R-:W-:Y:S01]  /*0330*/  VIADD R11, R6, 0xffffffff ;  /* 0xffffffff060b7836 */ /* 0x000fe20000000000 */
[----:B------:R-:W0:Y:S01]  /*0340*/  S2R R8, SR_CTAID.X ;  /* 0x0000000000087919 */ /* 0x000e220000002500 */
[----:B------:R-:W-:Y:S01]  /*0350*/  LEA.HI R4, R4, R5, RZ, 0x2 ;  /* 0x0000000504047211 */ /* 0x000fe200078f10ff */
[----:B------:R-:W-:Y:S01]  /*0360*/  NOP ;  /* 0x0000000000007918 */ /* 0x000fe20000000000 */
[----:B------:R-:W-:Y:S01]  /*0370*/  NOP ;  /* 0x0000000000007918 */ /* 0x000fe20000000000 */
[----:B------:R-:W-:-:S02]  /*0380*/  ISETP.GE.U32.AND P1, PT, R11, 0x2, PT ;  /* 0x000000020b00780c */ /* 0x000fc40003f26070 */
[----:B------:R-:W-:-:S05]  /*0390*/  LOP3.LUT R4, R4, 0xfffffffc, RZ, 0xc0, !PT ;  /* 0xfffffffc04047812 */ /* 0x000fca00078ec0ff */
[----:B------:R-:W-:Y:S01]  /*03a0*/  IMAD.IADD R5, R5, 0x1, -R4 ;  /* 0x0000000105057824 */ /* 0x000fe200078e0a04 */
[----:B-----5:R-:W-:Y:S02]  /*03b0*/  ISETP.NE.OR P0, PT, R2, RZ, !P0 ;  /* 0x000000ff0200720c */ /* 0x020fe40004705670 */
[----:B-1----:R-:W-:-:S11]  /*03c0*/  ISETP.NE.AND P2, PT, R3, 0x1, PT ;  /* 0x000000010300780c */ /* 0x002fd60003f45270 */
[----:B------:R-:W-:Y:S01]  /*03d0*/  VOTEU.ALL UP0, P0 ;  /* 0x00000000003f7886 */ /* 0x000fe20000000000 */
[----:B------:R-:W-:Y:S01]  /*03e0*/  VOTEU.ALL UP1, P0 ;  /* 0x00000000003f7886 */ /* 0x000fe20000020000 */
[----:B------:R-:W0:Y:S01]  /*03f0*/  @P2 LDC R9, c[0x0][0x10] ;  /* 0x00000400ff092b82 */ /* 0x000e220000000800 */
[----:B--2---:R-:W-:Y:S02]  /*0400*/  @P2 IMAD.MOV.U32 R2, RZ, RZ, R10 ;  /* 0x000000ffff022224 */ /* 0x004fe400078e000a */
[----:B------:R-:W-:Y:S01]  /*0410*/  @!UP0 UMOV UR6, 0x400 ;  /* 0x0000040000068882 */ /* 0x000fe20000000000 */
[----:B------:R-:W-:-:S04]  /*0420*/  @!UP0 UIADD3 UR4, -UR4, 0x100000, URZ ;  /* 0x0010000004048890 */ /* 0x000fc8000fffe13f */
[----:B------:R-:W-:Y:S02]  /*0430*/  @!UP0 USHF.L.U32 UR5, UR4, 0xb, URZ ;  /* 0x0000000b04058899 */ /* 0x000fe4000800063f */
[----:B------:R-:W-:Y:S01]  /*0440*/  @!UP0 USHF.L.U32 UR4, UR4, 0x1, URZ ;  /* 0x0000000104048899 */ /* 0x000fe2000800063f */
[----:B------:R-:W-:Y:S02]  /*0450*/  @P2 IMAD.MOV.U32 R3, RZ, RZ, RZ ;  /* 0x000000ffff032224 */ /* 0x000fe400078e00ff */
[----:B------:R-:W-:Y:S01]  /*0460*/  @P2 IMAD.MOV.U32 R13, RZ, RZ, RZ ;  /* 0x000000ffff0d2224 */ /* 0x000fe200078e00ff */
[----:B------:R-:W1:Y:S08]  /*0470*/  @!UP0 S2UR UR7, SR_CgaCtaId ;  /* 0x00000000000789c3 */ /* 0x000e700000008800 */
[----:B------:R-:W2:Y:S01]  /*0480*/  @!P2 LDC R7, c[0x0][0xc] ;  /* 0x00000300ff07ab82 */ /* 0x000ea20000000800 */
[----:B0-----:R-:W-:-:S04]  /*0490*/  @P2 IMAD.WIDE.U32 R2, R8, R9, R2 ;  /* 0x0000000908022225 */ /* 0x001fc800078e0002 */
[----:B------:R-:W-:Y:S02]  /*04a0*/  IMAD.MOV.U32 R9, RZ, RZ, RZ ;  /* 0x000000ffff097224 */ /* 0x000fe400078e00ff */
[----:B------:R-:W-:Y:S01]  /*04b0*/  @P2 IMAD.IADD R3, R3, 0x1, R13 ;  /* 0x0000000103032824 */ /* 0x000fe200078e020d */
[----:B-1----:R-:W-:Y:S01]  /*04c0*/  @!UP0 ULEA UR6, UR7, UR6, 0x18 ;  /* 0x0000000607068291 */ /* 0x002fe2000f8ec03f */
[----:B------:R-:W-:Y:S01]  /*04d0*/  VOTEU.ALL UP0, P0 ;  /* 0x00000000003f7886 */ /* 0x000fe20000000000 */
[----:B------:R-:W-:-:S04]  /*04e0*/  ISETP.NE.AND P0, PT, R5, 0x3, PT ;  /* 0x000000030500780c */ /* 0x000fc80003f05270 */
[----:B------:R-:W-:-:S04]  /*04f0*/  ISETP.EQ.OR P0, PT, R5, RZ, !P0 ;  /* 0x000000ff0500720c */ /* 0x000fc80004702670 */
[----:B------:R-:W-:Y:S01]  /*0500*/  ISETP.EQ.AND P0, PT, R6, RZ, P0 ;  /* 0x000000ff0600720c */ /* 0x000fe20000702270 */
[----:B------:R-:W0:Y:S02]  /*0510*/  FENCE.VIEW.ASYNC.S ;  /* 0x00000000000073c6 */ /* 0x000e240000000000 */
[----:B0-----:R0:W3:Y:S01]  /*0520*/  @!UP0 SYNCS.EXCH.64 URZ, [UR6+0x50], UR4 ;  /* 0x00005004063f85b2 */ /* 0x0010e20008000100 */
[----:B--2---:R-:W-:Y:S01]  /*0530*/  @!P2 IMAD.WIDE.U32 R6, R7, R10, R8 ;  /* 0x0000000a0706a225 */ /* 0x004fe200078e0008 */
[----:B------:R-:W-:-:S03]  /*0540*/  SEL R4, RZ, 0x1, !P0 ;  /* 0x00000001ff047807 */ /* 0x000fc60004000000 */
[----:B------:R-:W-:Y:S02]  /*0550*/  @!P2 IMAD.MOV.U32 R2, RZ, RZ, R6 ;  /* 0x000000ffff02a224 */ /* 0x000fe400078e0006 */
[----:B------:R-:W-:Y:S01]  /*0560*/  @!P2 IMAD.MOV.U32 R3, RZ, RZ, R7 ;  /* 0x000000ffff03a224 */ /* 0x000fe200078e0007 */
[----:B------:R-:W-:Y:S01]  /*0570*/  SEL R4, R4, 0x2, P1 ;  /* 0x0000000204047807 */ /* 0x000fe20000800000 */
[----:B------:R0:W3:Y:S01]  /*0580*/  @!UP1 SYNCS.EXCH.64 URZ, [UR6+0x58], UR4 ;  /* 0x00005804063f95b2 */ /* 0x0000e20008000100 */
[----:B------:R-:W-:Y:S01]  /*0590*/  NOP ;  /* 0x0000000000007918 */ /* 0x000fe20000000000 */
[----:B---34-:R-:W-:Y:S06]  /*05a0*/  BAR.SYNC.DEFER_BLOCKING 0x0 ;  /* 0x0000000000007b1d */ /* 0x018fec0000010000 */
[----:B------:R-:W-:Y:S05]  /*05b0*/  @!P3 BRA `(.L_x_3) ;  /* 0x0000007400b8b947 */ /* 0x000fea0003800000 */
[----:B------:R-:W-:-:S13]  /*05c0*/  ISETP.GT.U32.AND P0, PT, R11, 0x1, PT ;  /* 0x000000010b00780c */ /* 0x000fda0003f04070 */
[----:B0-----:R-:W-:Y:S05]  /*05d0*/  @P0 EXIT ;  /* 0x000000000000094d */ /* 0x001fea0003800000 */
[----:B------:R-:W-:Y:S01]  /*05e0*/  ULDC.64 UR4, c[0x0][0x650] ;  /* 0x0001940000047ab9 */ /* 0x000fe20000000a00 */
[----:B------:R-:W-:Y:S01]  /*05f0*/  PRMT R12, RZ, 0x7610, R12 ;  /* 0x00007610ff0c7816 */ /* 0x000fe2000000000c */
[----:B------:R-:W-:Y:S01]  /*0600*/  IMAD.MOV.U32 R7, RZ, RZ, -0x1 ;  /* 0xffffffffff077424 */ /* 0x000fe200078e00ff */
[----:B------:R-:W-:Y:S01]  /*0610*/  ISETP.GE.U32.AND P0, PT, R2, UR4, PT ;  /* 0x0000000402007c0c */ /* 0x000fe2000bf06070 */
[----:B------:R-:W-:Y:S02]  /*0620*/  IMAD.MOV.U32 R6, RZ, RZ, -0x1 ;  /* 0xffffffffff067424 */ /* 0x000fe400078e00ff */
[----:B------:R-:W-:Y:S01]  /*0630*/  IMAD.MOV.U32 R5, RZ, RZ, -0x1 ;  /* 0xffffffffff057424 */ /* 0x000fe200078e00ff */
[----:B------:R-:W-:-:S13]  /*0640*/  ISETP.GE.U32.AND.EX P0, PT, R3, UR5, PT, P0 ;  /* 0x0000000503007c0c */ /* 0x000fda000bf06100 */
[----:B------:R-:W-:Y:S05]  /*0650*/  @P0 BRA `(.L_x_4) ;  /* 0x00000004005c0947 */ /* 0x000fea0003800000 */
[----:B------:R-:W0:Y:S01]  /*0660*/  LDC.64 R16, c[0x0][0x628] ;  /* 0x00018a00ff107b82 */ /* 0x000e220000000a00 */
[----:B------:R-:W-:Y:S02]  /*0670*/  IMAD.MOV.U32 R6, RZ, RZ, R2 ;  /* 0x000000ffff067224 */ /* 0x000fe400078e0002 */
[----:B------:R-:W-:-:S05]  /*0680*/  IMAD.MOV.U32 R7, RZ, RZ, R3 ;  /* 0x000000ffff077224 */ /* 0x000fca00078e0003 */
[----:B------:R-:W1:Y:S08]  /*0690*/  LDC R18, c[0x0][0x630] ;  /* 0x00018c00ff127b82 */ /* 0x000e700000000800 */
[----:B------:R-:W2:Y:S01]  /*06a0*/  LDC.64 R20, c[0x0][0x620] ;  /* 0x00018800ff147b82 */ /* 0x000ea20000000a00 */
[----:B0-----:R-:W-:-:S04]  /*06b0*/  ISETP.NE.U32.AND P0, PT, R16, RZ, PT ;  /* 0x000000ff1000720c */ /* 0x001fc80003f05070 */
[----:B------:R-:W-:-:S13]  /*06c0*/  ISETP.NE.AND.EX P0, PT, R17, RZ, PT, P0 ;  /* 0x000000ff1100720c */ /* 0x000fda0003f05300 */
[----:B-12---:R-:W-:Y:S05]  /*06d0*/  @!P0 BRA `(.L_x_5) ;  /* 0x0000000000288947 */ /* 0x006fea0003800000 */
[----:B------:R-:W0:Y:S02]  /*06e0*/  LDC R5, c[0x0][0x634] ;  /* 0x00018d00ff057b82 */ /* 0x000e240000000800 */
[----:B0-----:R-:W-:-:S05]  /*06f0*/  IADD3 R5, P0, R2, R5, RZ ;  /* 0x0000000502057210 */ /* 0x001fca0007f1e0ff */
[----:B------:R-:W-:-:S04]  /*0700*/  IMAD.X R11, RZ, RZ, R3, P0 ;  /* 0x000000ffff0b7224 */ /* 0x000fc800000e0603 */
[----:B------:R-:W-:-:S04]  /*0710*/  IMAD.WIDE.U32 R6, R11, R16, RZ ;  /* 0x000000100b067225 */ /* 0x000fc800078e00ff */
[----:B------:R-:W-:-:S04]  /*0720*/  IMAD.WIDE.U32 R12, P0, R5, R17, R6 ;  /* 0x00000011050c7225 */ /* 0x000fc80007800006 */
[----:B------:R-:W-:-:S04]  /*0730*/  IMAD.WIDE.U32 R6, R5, R16, RZ ;  /* 0x0000001005067225 */ /* 0x000fc800078e00ff */
[----:B------:R-:W-:Y:S01]  /*0740*/  IMAD.X R15, RZ, RZ, RZ, P0 ;  /* 0x000000ffff0f7224 */ /* 0x000fe200000e06ff */
[----:B------:R-:W-:Y:S01]  /*0750*/  IADD3 RZ, P0, R7, R12, RZ ;  /* 0x0000000c07ff7210 */ /* 0x000fe20007f1e0ff */
[----:B------:R-:W-:-:S04]  /*0760*/  IMAD.MOV.U32 R14, RZ, RZ, R13 ;  /* 0x000000ffff0e7224 */ /* 0x000fc800078e000d */
[----:B------:R-:W-:-:S08]  /*0770*/  IMAD.WIDE.U32.X R6, R11, R17, R14, P0 ;  /* 0x000000110b067225 */ /* 0x000fd000000e040e */
.L_x_5:
[--C-:B------:R-:W-:Y:S01]  /*0780*/  SHF.R.U64 R26, R6, R18, R7.reuse ;  /* 0x00000012061a7219 */ /* 0x100fe20000001207 */
[----:B------:R-:W0:Y:S01]  /*0790*/  LDC.64 R22, c[0x0][0x640] ;  /* 0x00019000ff167b82 */ /* 0x000e220000000a00 */
[----:B------:R-:W-:Y:S01]  /*07a0*/  I2FP.F32.U32 R5, R8 ;  /* 0x0000000800057245 */ /* 0x000fe20000201000 */
[----:B------:R-:W-:Y:S01]  /*07b0*/  ULDC UR4, c[0x0][0x150] ;  /* 0x0000540000047ab9 */ /* 0x000fe20000000800 */
[----:B------:R-:W-:Y:S02]  /*07c0*/  SHF.R.U32.HI R6, RZ, R18, R7 ;  /* 0x00000012ff067219 */ /* 0x000fe40000011607 */
[----:B------:R-:W-:Y:S01]  /*07d0*/  IADD3 R11, P0, RZ, -R26, RZ ;  /* 0x8000001aff0b7210 */ /* 0x000fe20007f1e0ff */
[----:B------:R-:W-:Y:S01]  /*07e0*/  FMUL R5, R5, UR4 ;  /* 0x0000000405057c20 */ /* 0x000fe20008400000 */
[----:B------:R-:W-:Y:S01]  /*07f0*/  ULDC UR4, c[0x0][0x154] ;  /* 0x0000550000047ab9 */ /* 0x000fe20000000800 */
[----:B------:R-:W1:Y:S02]  /*0800*/  LDC R14, c[0x0][0x618] ;  /* 0x00018600ff0e7b82 */ /* 0x000e640000000800 */
[----:B------:R-:W-:-:S02]  /*0810*/  IMAD.X R13, RZ, RZ, ~R6, P0 ;  /* 0x000000ffff0d7224 */ /* 0x000fc400000e0e06 */
[----:B------:R-:W2:Y:S01]  /*0820*/  F2I.U32.TRUNC.NTZ R5, R5 ;  /* 0x0000000500057305 */ /* 0x000ea2000020f000 */
[----:B------:R-:W-:-:S03]  /*0830*/  IMAD.WIDE.U32 R6, R11, R20, R2 ;  /* 0x000000140b067225 */ /* 0x000fc600078e0002 */
[----:B------:R-:W3:Y:S01]  /*0840*/  LDC R9, c[0x0][0x144] ;  /* 0x00005100ff097b82 */ /* 0x000ee20000000800 */
[----:B------:R-:W-:-:S04]  /*0850*/  IMAD R12, R13, R20, RZ ;  /* 0x000000140d0c7224 */ /* 0x000fc800078e02ff */
[----:B------:R-:W-:Y:S02]  /*0860*/  IMAD R11, R11, R21, R12 ;  /* 0x000000150b0b7224 */ /* 0x000fe400078e020c */
[----:B------:R-:W-:Y:S01]  /*0870*/  IMAD.MOV.U32 R12, RZ, RZ, 0x1 ;  /* 0x00000001ff0c7424 */ /* 0x000fe200078e00ff */
[----:B------:R-:W4:Y:S01]  /*0880*/  LDC R18, c[0x0][0x608] ;  /* 0x00018200ff127b82 */ /* 0x000f220000000800 */
[----:B------:R-:W-:Y:S01]  /*0890*/  IMAD.IADD R11, R7, 0x1, R11 ;  /* 0x00000001070b7824 */ /* 0x000fe200078e020b */
[----:B0-----:R-:W-:Y:S01]  /*08a0*/  ISETP.NE.U32.AND P0, PT, R22, RZ, PT ;  /* 0x000000ff1600720c */ /* 0x001fe20003f05070 */
[----:B--2---:R-:W-:-:S03]  /*08b0*/  IMAD.MOV R7, RZ, RZ, -R5 ;  /* 0x000000ffff077224 */ /* 0x004fc600078e0a05 */
[----:B------:R-:W-:Y:S02]  /*08c0*/  ISETP.NE.AND.EX P0, PT, R23, RZ, PT, P0 ;  /* 0x000000ff1700720c */ /* 0x000fe40003f05300 */
[----:B------:R-:W0:Y:S01]  /*08d0*/  LDC R13, c[0x0][0x658] ;  /* 0x00019600ff0d7b82 */ /* 0x000e220000000800 */
[--C-:B-1----:R-:W-:Y:S02]  /*08e0*/  SHF.R.U64 R16, R6, R14, R11.reuse ;  /* 0x0000000e06107219 */ /* 0x102fe4000000120b */
[----:B------:R-:W-:Y:S02]  /*08f0*/  I2FP.F32.U32 R6, R10 ;  /* 0x0000000a00067245 */ /* 0x000fe40000201000 */
[----:B------:R-:W-:-:S03]  /*0900*/  SHF.R.U32.HI R11, RZ, R14, R11 ;  /* 0x0000000eff0b7219 */ /* 0x000fc6000001160b */
[----:B------:R-:W1:Y:S01]  /*0910*/  LDC R17, c[0x0][0x148] ;  /* 0x00005200ff117b82 */ /* 0x000e620000000800 */
[----:B---3--:R-:W-:Y:S02]  /*0920*/  IMAD R5, R9, R7, R8 ;  /* 0x0000000709057224 */ /* 0x008fe400078e0208 */
[----:B------:R-:W-:Y:S01]  /*0930*/  FMUL R7, R6, UR4 ;  /* 0x0000000406077c20 */ /* 0x000fe20008400000 */
[----:B------:R-:W-:-:S03]  /*0940*/  IMAD.MOV.U32 R6, RZ, RZ, -0x1 ;  /* 0xffffffffff067424 */ /* 0x000fc600078e00ff */
[----:B------:R2:W3:Y:S01]  /*0950*/  F2I.U32.TRUNC.NTZ R15, R7 ;  /* 0x00000007000f7305 */ /* 0x0004e2000020f000 */
[----:B------:R-:W1:Y:S01]  /*0960*/  LDC R21, c[0x0][0x600] ;  /* 0x00018000ff157b82 */ /* 0x000e620000000800 */
[-CC-:B----4-:R-:W-:Y:S02]  /*0970*/  SHF.R.U64 R27, R16, R18.reuse, R11.reuse ;  /* 0x00000012101b7219 */ /* 0x190fe4000000120b */
[----:B------:R-:W-:-:S05]  /*0980*/  SHF.R.U32.HI R8, RZ, R18, R11 ;  /* 0x00000012ff087219 */ /* 0x000fca000001160b */
[----:B------:R-:W4:Y:S01]  /*0990*/  LDC R20, c[0x0][0x648] ;  /* 0x00019200ff147b82 */ /* 0x000f220000000800 */
[-CC-:B0-----:R-:W-:Y:S02]  /*09a0*/  SHF.R.U64 R18, R27, R13.reuse, R8.reuse ;  /* 0x0000000d1b127219 */ /* 0x181fe40000001208 */
[-C--:B------:R-:W-:Y:S02]  /*09b0*/  SHF.L.U32 R6, R6, R13.reuse, RZ ;  /* 0x0000000d06067219 */ /* 0x080fe400000006ff */
[-C--:B------:R-:W-:Y:S02]  /*09c0*/  SHF.R.U32.HI R8, RZ, R13.reuse, R8 ;  /* 0x0000000dff087219 */ /* 0x080fe40000011608 */
[----:B------:R-:W-:Y:S01]  /*09d0*/  LOP3.LUT R14, RZ, R6, RZ, 0x33, !PT ;  /* 0x00000006ff0e7212 */ /* 0x000fe200078e33ff */
[----:B------:R-:W0:Y:S01]  /*09e0*/  LDC R25, c[0x0][0x638] ;  /* 0x00018e00ff197b82 */ /* 0x000e220000000800 */
[----:B------:R-:W-:Y:S01]  /*09f0*/  SHF.L.U32 R11, R12, R13, RZ ;  /* 0x0000000d0c0b7219 */ /* 0x000fe200000006ff */
[----:B------:R-:W-:-:S02]  /*0a00*/  IMAD.MOV.U32 R6, RZ, RZ, R18 ;  /* 0x000000ffff067224 */ /* 0x000fc400078e0012 */
[----:B--2---:R-:W-:-:S04]  /*0a10*/  IMAD.MOV.U32 R7, RZ, RZ, R8 ;  /* 0x000000ffff077224 */ /* 0x004fc800078e0008 */
[----:B------:R-:W2:Y:S01]  /*0a20*/  LDC R24, c[0x0][0x610] ;  /* 0x00018400ff187b82 */ /* 0x000ea20000000800 */
[----:B---3--:R-:W-:Y:S05]  /*0a30*/  @!P0 BRA `(.L_x_6) ;  /* 0x0000000000288947 */ /* 0x008fea0003800000 */
[----:B------:R-:W3:Y:S02]  /*0a40*/  LDC R13, c[0x0][0x64c] ;  /* 0x00019300ff0d7b82 */ /* 0x000ee40000000800 */
[----:B---3--:R-:W-:-:S05]  /*0a50*/  IADD3 R13, P0, R18, R13, RZ ;  /* 0x0000000d120d7210 */ /* 0x008fca0007f1e0ff */
        /* <DEDUP_REMOVED lines=8> */
.L_x_6:
[----:B----4-:R-:W-:Y:S01]  /*0ae0*/  SHF.R.U64 R6, R6, R20, R7 ;  /* 0x0000001406067219 */ /* 0x010fe20000001207 */
[----:B-1----:R-:W-:Y:S01]  /*0af0*/  VIADD R7, R21, 0xffffffff ;  /* 0xffffffff15077836 */ /* 0x002fe20000000000 */
[----:B------:R-:W-:Y:S01]  /*0b00*/  LOP3.LUT R14, R27, R14, RZ, 0xc0, !PT ;  /* 0x0000000e1b0e7212 */ /* 0x000fe200078ec0ff */
[----:B------:R-:W-:Y:S02]  /*0b10*/  IMAD.MOV R15, RZ, RZ, -R15 ;  /* 0x000000ffff0f7224 */ /* 0x000fe400078e0a0f */
[----:B------:R-:W-:Y:S01]  /*0b20*/  IMAD.MOV R8, RZ, RZ, -R6 ;  /* 0x000000ffff087224 */ /* 0x000fe200078e0a06 */
[----:B------:R-:W-:Y:S01]  /*0b30*/  LOP3.LUT R7, R16, R7, RZ, 0xc0, !PT ;  /* 0x0000000710077212 */ /* 0x000fe200078ec0ff */
[----:B------:R-:W-:Y:S02]  /*0b40*/  IMAD R14, R11, R6, R14 ;  /* 0x000000060b0e7224 */ /* 0x000fe400078e020e */
[----:B------:R-:W-:Y:S02]  /*0b50*/  @P2 IMAD R5, R17, R15, R10 ;  /* 0x0000000f11052224 */ /* 0x000fe400078e020a */
[----:B0-----:R-:W-:-:S02]  /*0b60*/  IMAD R6, R8, R25, R18 ;  /* 0x0000001908067224 */ /* 0x001fc400078e0212 */
[----:B--2---:R-:W-:Y:S02]  /*0b70*/  IMAD R5, R14, R24, R5 ;  /* 0x000000180e057224 */ /* 0x004fe400078e0205 */
[----:B------:R-:W-:Y:S02]  /*0b80*/  IMAD R8, R6, R21, R7 ;  /* 0x0000001506087224 */ /* 0x000fe400078e0207 */
[----:B------:R-:W-:-:S03]  /*0b90*/  IMAD.MOV.U32 R12, RZ, RZ, 0x1 ;  /* 0x00000001ff0c7424 */ /* 0x000fc600078e00ff */
[----:B------:R-:W-:Y:S02]  /*0ba0*/  SEL R6, R8, R5, !P2 ;  /* 0x0000000508067207 */ /* 0x000fe40005000000 */
[----:B------:R-:W-:Y:S01]  /*0bb0*/  SEL R7, R5, R8, !P2 ;  /* 0x0000000805077207 */ /* 0x000fe20005000000 */
[----:B------:R-:W-:-:S07]  /*0bc0*/  IMAD.MOV.U32 R5, RZ, RZ, R26 ;  /* 0x000000ffff057224 */ /* 0x000fce00078e001a */
.L_x_4:
[----:B------:R-:W-:-:S08]  /*0bd0*/  NOP ;  /* 0x0000000000007918 */ /* 0x000fd00000000000 */
[----:B------:R-:W0:Y:S02]  /*0be0*/  USETMAXREG.TRY_ALLOC.CTAPOOL UP0, 0xe8 ;  /* 0x000000e8000079c8 */ /* 0x000e240008000600 */
[----:B0-----:R-:W-:-:S13]  /*0bf0*/  PLOP3.LUT P0, PT, PT, PT, UP0, 0x80, 0x0 ;  /* 0x000000000000781c */ /* 0x001fda0003f0f008 */
[----:B------:R-:W-:Y:S05]  /*0c00*/  @!P0 BRA `(.L_x_4) ;  /* 0xfffffffc00f08947 */ /* 0x000fea000383ffff */
[----:B------:R-:W-:Y:S01]  /*0c10*/  ULDC.64 UR4, c[0x0][0x598] ;  /* 0x0001660000047ab9 */ /* 0x000fe20000000a00 */
[----:B------:R-:W-:Y:S01]  /*0c20*/  ULDC.64 UR16, c[0x0][0x208] ;  /* 0x0000820000107ab9 */ /* 0x000fe20000000a00 */
[----:B------:R-:W-:-:S04]  /*0c30*/  ISETP.NE.U32.AND P0, PT, RZ, UR4, PT ;  /* 0x00000004ff007c0c */ /* 0x000fc8000bf05070 */
[----:B------:R-:W-:-:S13]  /*0c40*/  ISETP.NE.AND.EX P0, PT, RZ, UR5, PT, P0 ;  /* 0x00000005ff007c0c */ /* 0x000fda000bf05300 */
[----:B------:R-:W-:Y:S05]  /*0c50*/  @!P0 BRA `(.L_x_7) ;  /* 0x00000000001c8947 */ /* 0x000fea0003800000 */
[----:B------:R-:W0:Y:S02]  /*0c60*/  LDC.64 R8, c[0x0][0x598] ;  /* 0x00016600ff087b82 */ /* 0x000e240000000a00 */
[----:B0-----:R-:W2:Y:S02]  /*0c70*/  LDG.E.64 R8, desc[UR16][R8.64] ;  /* 0x0000001008087981 */ /* 0x001ea4000c1e1b00 */
[----:B--2---:R-:W-:-:S04]  /*0c80*/  ISETP.NE.U32.AND P0, PT, R8, RZ, PT ;  /* 0x000000ff0800720c */ /* 0x004fc80003f05070 */
[----:B------:R-:W-:-:S13]  /*0c90*/  ISETP.NE.AND.EX P0, PT, R9, RZ, PT, P0 ;  /* 0x000000ff0900720c */ /* 0x000fda0003f05300 */
[----:B------:R-:W-:Y:S05]  /*0ca0*/  @!P0 BRA `(.L_x_7) ;  /* 0x0000000000088947 */ /* 0x000fea0003800000 */
[----:B------:R0:W5:Y:S01]  /*0cb0*/  LD.E R8, desc[UR16][R8.64] ;  /* 0x0000001008087980 */ /* 0x000162000c101900 */
[----:B------:R-:W-:Y:S05]  /*0cc0*/  BRA `(.L_x_8) ;  /* 0x0000000000207947 */ /* 0x000fea0003800000 */
.L_x_7:
[----:B------:R-:W-:Y:S02]  /*0cd0*/  ULDC.64 UR4, c[0x0][0x588] ;  /* 0x0001620000047ab9 */ /* 0x000fe40000000a00 */
[----:B------:R-:W-:-:S04]  /*0ce0*/  ISETP.NE.U32.AND P0, PT, RZ, UR4, PT ;  /* 0x00000004ff007c0c */ /* 0x000fc8000bf05070 */
[----:B------:R-:W-:-:S13]  /*0cf0*/  ISETP.NE.AND.EX P0, PT, RZ, UR5, PT, P0 ;  /* 0x00000005ff007c0c */ /* 0x000fda000bf05300 */
[----:B------:R-:W-:Y:S05]  /*0d00*/  @!P0 BRA `(.L_x_9) ;  /* 0x00000000000c8947 */ /* 0x000fea0003800000 */
[----:B------:R-:W0:Y:S02]  /*0d10*/  LDC.64 R8, c[0x0][0x588] ;  /* 0x00016200ff087b82 */ /* 0x000e240000000a00 */
[----:B0-----:R1:W5:Y:S01]  /*0d20*/  LDG.E R8, desc[UR16][R8.64] ;  /* 0x0000001008087981 */ /* 0x001362000c1e1900 */
[----:B------:R-:W-:Y:S05]  /*0d30*/  BRA `(.L_x_8) ;  /* 0x0000000000047947 */ /* 0x000fea0003800000 */
.L_x_9:
[----:B------:R-:W2:Y:S02]  /*0d40*/  LDC R8, c[0x0][0x580] ;  /* 0x00016000ff087b82 */ /* 0x000ea40000000800 */
.L_x_8:
[----:B------:R-:W-:Y:S02]  /*0d50*/  ULDC.64 UR4, c[0x0][0x5a0] ;  /* 0x0001680000047ab9 */ /* 0x000fe40000000a00 */
[----:B------:R-:W-:-:S04]  /*0d60*/  ISETP.NE.U32.AND P0, PT, RZ, UR4, PT ;  /* 0x00000004ff007c0c */ /* 0x000fc8000bf05070 */
[----:B------:R-:W-:-:S13]  /*0d70*/  ISETP.NE.AND.EX P0, PT, RZ, UR5, PT, P0 ;  /* 0x00000005ff007c0c */ /* 0x000fda000bf05300 */
[----:B------:R-:W-:Y:S05]  /*0d80*/  @!P0 BRA `(.L_x_10) ;  /* 0x00000000001c8947 */ /* 0x000fea0003800000 */
[----:B------:R-:W3:Y:S02]  /*0d90*/  LDC.64 R10, c[0x0][0x5a0] ;  /* 0x00016800ff0a7b82 */ /* 0x000ee40000000a00 */
[----:B---3--:R-:W3:Y:S02]  /*0da0*/  LDG.E.64 R10, desc[UR16][R10.64] ;  /* 0x000000100a0a7981 */ /* 0x008ee4000c1e1b00 */
[----:B---3--:R-:W-:-:S04]  /*0db0*/  ISETP.NE.U32.AND P0, PT, R10, RZ, PT ;  /* 0x000000ff0a00720c */ /* 0x008fc80003f05070 */
[----:B------:R-:W-:-:S13]  /*0dc0*/  ISETP.NE.AND.EX P0, PT, R11, RZ, PT, P0 ;  /* 0x000000ff0b00720c */ /* 0x000fda0003f05300 */
[----:B------:R-:W-:Y:S05]  /*0dd0*/  @!P0 BRA `(.L_x_10) ;  /* 0x0000000000088947 */ /* 0x000fea0003800000 */
[----:B01----:R0:W5:Y:S01]  /*0de0*/  LD.E R9, desc[UR16][R10.64] ;  /* 0x000000100a097980 */ /* 0x003162000c101900 */
[----:B------:R-:W-:Y:S05]  /*0df0*/  BRA `(.L_x_11) ;  /* 0x0000000000207947 */ /* 0x000fea0003800000 */
.L_x_10:
[----:B------:R-:W-:Y:S02]  /*0e00*/  ULDC.64 UR4, c[0x0][0x590] ;  /* 0x0001640000047ab9 */ /* 0x000fe40000000a00 */
[----:B------:R-:W-:-:S04]  /*0e10*/  ISETP.NE.U32.AND P0, PT, RZ, UR4, PT ;  /* 0x00000004ff007c0c */ /* 0x000fc8000bf05070 */
[----:B------:R-:W-:-:S13]  /*0e20*/  ISETP.NE.AND.EX P0, PT, RZ, UR5, PT, P0 ;  /* 0x00000005ff007c0c */ /* 0x000fda000bf05300 */
[----:B------:R-:W-:Y:S05]  /*0e30*/  @!P0 BRA `(.L_x_12) ;  /* 0x00000000000c8947 */ /* 0x000fea0003800000 */
[----:B------:R-:W0:Y:S02]  /*0e40*/  LDC.64 R10, c[0x0][0x590] ;  /* 0x00016400ff0a7b82 */ /* 0x000e240000000a00 */
[----:B01----:R1:W5:Y:S01]  /*0e50*/  LDG.E R9, desc[UR16][R10.64] ;  /* 0x000000100a097981 */ /* 0x003362000c1e1900 */
[----:B------:R-:W-:Y:S05]  /*0e60*/  BRA `(.L_x_11) ;  /* 0x0000000000047947 */ /* 0x000fea0003800000 */
.L_x_12:
[----:B01----:R-:W3:Y:S02]  /*0e70*/  LDC R9, c[0x0][0x584] ;  /* 0x00016100ff097b82 */ /* 0x003ee40000000800 */
.L_x_11:
[----:B------:R-:W-:-:S13]  /*0e80*/  LOP3.LUT P0, RZ, R12, 0xff, RZ, 0xc0, !PT ;  /* 0x000000ff0cff7812 */ /* 0x000fda000780c0ff */
[----:B------:R-:W-:Y:S05]  /*0e90*/  @!P0 EXIT ;  /* 0x000000000000894d */ /* 0x000fea0003800000 */
[----:B------:R-:W-:Y:S01]  /*0ea0*/  ULDC UR4, c[0x0][0x28c] ;  /* 0x0000a30000047ab9 */ /* 0x000fe20000000800 */
[----:B------:R-:W-:Y:S01]  /*0eb0*/  LOP3.LUT R138, R4, 0x1, RZ, 0xfc, !PT ;  /* 0x00000001048a7812 */ /* 0x000fe200078efcff */
[----:B------:R-:W-:-:S04]  /*0ec0*/  UIADD3 UR4, UR4, 0x7f, URZ ;  /* 0x0000007f04047890 */ /* 0x000fc8000fffe03f */
[----:B------:R-:W-:-:S04]  /*0ed0*/  USHF.R.S32.HI UR5, URZ, 0x1f, UR4 ;  /* 0x0000001f3f057899 */ /* 0x000fc80008011404 */
[----:B------:R-:W-:-:S03]  /*0ee0*/  ULEA.HI UR5, UR5, UR4, URZ, 0x7 ;  /* 0x0000000405057291 */ /* 0x000fc6000f8f383f */
[----:B------:R-:W-:Y:S01]  /*0ef0*/  UMOV UR4, URZ ;  /* 0x0000003f00047c82 */ /* 0x000fe20008000000 */
[----:B------:R-:W-:-:S03]  /*0f00*/  USHF.R.S32.HI UR9, URZ, 0x7, UR5 ;  /* 0x000000073f097899 */ /* 0x000fc60008011405 */
[----:B------:R-:W-:-:S09]  /*0f10*/  UMOV UR5, URZ ;  /* 0x0000003f00057c82 */ /* 0x000fd20008000000 */
.L_x_165:
[----:B01----:R-:W-:Y:S01]  /*0f20*/  LOP3.LUT R10, R0, 0x80, RZ, 0xc0, !PT ;  /* 0x00000080000a7812 */ /* 0x003fe200078ec0ff */
[----:B------:R-:W0:Y:S01]  /*0f30*/  S2UR UR13, SR_CgaCtaId ;  /* 0x00000000000d79c3 */ /* 0x000e220000008800 */
[----:B------:R-:W-:Y:S01]  /*0f40*/  UMOV UR12, 0x400 ;  /* 0x00000400000c7882 */ /* 0x000fe20000000000 */
[----:B------:R-:W-:Y:S01]  /*0f50*/  UMOV UR6, URZ ;  /* 0x0000003f00067c82 */ /* 0x000fe20008000000 */
[----:B------:R-:W-:Y:S01]  /*0f60*/  SHF.R.U32.HI R10, RZ, 0x7, R10 ;  /* 0x00000007ff0a7819 */ /* 0x000fe2000001160a */
[----:B------:R-:W-:Y:S01]  /*0f70*/  UMOV UR7, URZ ;  /* 0x0000003f00077c82 */ /* 0x000fe20008000000 */
[----:B------:R-:W-:Y:S01]  /*0f80*/  UMOV UR18, UR5 ;  /* 0x0000000500127c82 */ /* 0x000fe20008000000 */
[----:B------:R-:W-:Y:S02]  /*0f90*/  CS2R R14, SRZ ;  /* 0x00000000000e7805 */ /* 0x000fe4000001ff00 */
[----:B------:R-:W-:Y:S01]  /*0fa0*/  CS2R R12, SRZ ;  /* 0x00000000000c7805 */ /* 0x000fe2000001ff00 */
[----:B------:R-:W1:Y:S01]  /*0fb0*/  LDC R11, c[0x0][0x28c] ;  /* 0x0000a300ff0b7b82 */ /* 0x000e620000000800 */
[----:B------:R-:W4:Y:S01]  /*0fc0*/  SHFL.IDX PT, R10, R10, RZ, 0x1f ;  /* 0x00001fff0a0a7589 */ /* 0x000f2200000e0000 */
[----:B------:R-:W-:-:S02]  /*0fd0*/  CS2R R16, SRZ ;  /* 0x0000000000107805 */ /* 0x000fc4000001ff00 */
[----:B------:R-:W-:Y:S02]  /*0fe0*/  CS2R R18, SRZ ;  /* 0x0000000000127805 */ /* 0x000fe4000001ff00 */
[----:B------:R-:W-:Y:S02]  /*0ff0*/  CS2R R20, SRZ ;  /* 0x0000000000147805 */ /* 0x000fe4000001ff00 */
[----:B------:R-:W-:Y:S02]  /*1000*/  CS2R R22, SRZ ;  /* 0x0000000000167805 */ /* 0x000fe4000001ff00 */
[----:B------:R-:W-:Y:S02]  /*1010*/  CS2R R88, SRZ ;  /* 0x0000000000587805 */ /* 0x000fe4000001ff00 */
[----:B------:R-:W-:Y:S02]  /*1020*/  CS2R R90, SRZ ;  /* 0x00000000005a7805 */ /* 0x000fe4000001ff00 */
        /* <DEDUP_REMOVED lines=16> */
[----:B-1----:R-:W-:Y:S02]  /*1130*/  ISETP.GE.AND P0, PT, R11, 0x1, PT ;  /* 0x000000010b00780c */ /* 0x002fe40003f06270 */
[----:B------:R-:W-:Y:S02]  /*1140*/  CS2R R124, SRZ ;  /* 0x00000000007c7805 */ /* 0x000fe4000001ff00 */
[----:B----4-:R-:W-:-:S02]  /*1150*/  R2UR UR8, R10 ;  /* 0x000000000a0872ca */ /* 0x010fc400000e0000 */
[----:B------:R-:W-:Y:S02]  /*1160*/  CS2R R126, SRZ ;  /* 0x00000000007e7805 */ /* 0x000fe4000001ff00 */
[----:B------:R-:W-:Y:S02]  /*1170*/  CS2R R128, SRZ ;  /* 0x0000000000807805 */ /* 0x000fe4000001ff00 */
[----:B------:R-:W-:Y:S02]  /*1180*/  CS2R R130, SRZ ;  /* 0x0000000000827805 */ /* 0x000fe4000001ff00 */
[----:B------:R-:W-:Y:S02]  /*1190*/  CS2R R132, SRZ ;  /* 0x0000000000847805 */ /* 0x000fe4000001ff00 */
[----:B------:R-:W-:Y:S02]  /*11a0*/  CS2R R134, SRZ ;  /* 0x0000000000867805 */ /* 0x000fe4000001ff00 */
[----:B------:R-:W-:Y:S01]  /*11b0*/  CS2R R136, SRZ ;  /* 0x0000000000887805 */ /* 0x000fe2000001ff00 */
[----:B------:R-:W-:Y:S01]  /*11c0*/  IMAD.MOV.U32 R139, RZ, RZ, RZ ;  /* 0x000000ffff8b7224 */ /* 0x000fe200078e00ff */
[----:B------:R-:W-:Y:S01]  /*11d0*/  CS2R R24, SRZ ;  /* 0x0000000000187805 */ /* 0x000fe2000001ff00 */
[----:B------:R-:W-:Y:S01]  /*11e0*/  IMAD.MOV.U32 R141, RZ, RZ, RZ ;  /* 0x000000ffff8d7224 */ /* 0x000fe200078e00ff */
[----:B---3--:R-:W-:Y:S01]  /*11f0*/  CS2R R26, SRZ ;  /* 0x00000000001a7805 */ /* 0x008fe2000001ff00 */
[----:B------:R-:W-:Y:S01]  /*1200*/  IMAD.U32 R142, RZ, RZ, UR4 ;  /* 0x00000004ff8e7e24 */ /* 0x000fe2000f8e00ff */
[----:B------:R-:W-:Y:S01]  /*1210*/  CS2R R28, SRZ ;  /* 0x00000000001c7805 */ /* 0x000fe2000001ff00 */
[----:B------:R-:W-:Y:S01]  /*1220*/  ULEA.HI UR10, UR8, UR8, URZ, 0x1 ;  /* 0x00000008080a7291 */ /* 0x000fe2000f8f083f */
[----:B------:R-:W-:-:S02]  /*1230*/  CS2R R30, SRZ ;  /* 0x00000000001e7805 */ /* 0x000fc4000001ff00 */
[----:B------:R-:W-:Y:S02]  /*1240*/  CS2R R32, SRZ ;  /* 0x0000000000207805 */ /* 0x000fe4000001ff00 */
[----:B------:R-:W-:Y:S01]  /*1250*/  CS2R R34, SRZ ;  /* 0x0000000000227805 */ /* 0x000fe2000001ff00 */
[----:B------:R-:W-:Y:S01]  /*1260*/  ULOP3.LUT UR11, UR10, 0x7fffe, URZ, 0xc0, !UPT ;  /* 0x0007fffe0a0b7892 */ /* 0x000fe2000f8ec03f */
[----:B------:R-:W-:Y:S01]  /*1270*/  CS2R R36, SRZ ;  /* 0x0000000000247805 */ /* 0x000fe2000001ff00 */
[----:B0-----:R-:W-:Y:S01]  /*1280*/  ULEA UR10, UR13, UR12, 0x18 ;  /* 0x0000000c0d0a7291 */ /* 0x001fe2000f8ec03f */
[----:B------:R-:W-:Y:S01]  /*1290*/  CS2R R38, SRZ ;  /* 0x0000000000267805 */ /* 0x000fe2000001ff00 */
[----:B------:R-:W-:Y:S01]  /*12a0*/  UIADD3 UR11, UR8, -UR11, URZ ;  /* 0x8000000b080b7290 */ /* 0x000fe2000fffe03f */
[----:B------:R-:W-:Y:S02]  /*12b0*/  CS2R R40, SRZ ;  /* 0x0000000000287805 */ /* 0x000fe4000001ff00 */
[----:B------:R-:W-:Y:S01]  /*12c0*/  CS2R R42, SRZ ;  /* 0x00000000002a7805 */ /* 0x000fe2000001ff00 */
[----:B------:R-:W-:Y:S01]  /*12d0*/  UMOV UR8, URZ ;  /* 0x0000003f00087c82 */ /* 0x000fe20008000000 */
[----:B------:R-:W-:Y:S01]  /*12e0*/  ULEA UR11, UR11, UR10, 0xd ;  /* 0x0000000a0b0b7291 */ /* 0x000fe2000f8e683f */
[----:B------:R-:W-:-:S02]  /*12f0*/  CS2R R44, SRZ ;  /* 0x00000000002c7805 */ /* 0x000fc4000001ff00 */
[----:B------:R-:W-:Y:S02]  /*1300*/  CS2R R46, SRZ ;  /* 0x00000000002e7805 */ /* 0x000fe4000001ff00 */
[----:B------:R-:W-:Y:S01]  /*1310*/  CS2R R48, SRZ ;  /* 0x0000000000307805 */ /* 0x000fe2000001ff00 */
[----:B------:R-:W-:Y:S01]  /*1320*/  UIADD3 UR11, UR11, 0x100, URZ ;  /* 0x000001000b0b7890 */ /* 0x000fe2000fffe03f */
[----:B------:R-:W-:Y:S02]  /*1330*/  CS2R R50, SRZ ;  /* 0x0000000000327805 */ /* 0x000fe4000001ff00 */
[----:B------:R-:W-:Y:S02]  /*1340*/  CS2R R52, SRZ ;  /* 0x0000000000347805 */ /* 0x000fe4000001ff00 */
[----:B------:R-:W-:Y:S01]  /*1350*/  CS2R R54, SRZ ;  /* 0x0000000000367805 */ /* 0x000fe2000001ff00 */
[----:B------:R-:W-:Y:S01]  /*1360*/  USHF.R.U32.HI UR11, URZ, 0x4, UR11 ;  /* 0x000000043f0b7899 */ /* 0x000fe2000801160b */
[----:B------:R-:W-:-:S02]  /*1370*/  CS2R R56, SRZ ;  /* 0x0000000000387805 */ /* 0x000fc4000001ff00 */
[----:B------:R-:W-:Y:S02]  /*1380*/  CS2R R58, SRZ ;  /* 0x00000000003a7805 */ /* 0x000fe4000001ff00 */
[----:B------:R-:W-:Y:S01]  /*1390*/  CS2R R60, SRZ ;  /* 0x00000000003c7805 */ /* 0x000fe2000001ff00 */
[----:B------:R-:W-:Y:S01]  /*13a0*/  ULOP3.LUT UR11, UR11, 0x3fff, URZ, 0xc0, !UPT ;  /* 0x00003fff0b0b7892 */ /* 0x000fe2000f8ec03f */
        /* <DEDUP_REMOVED lines=12> */
[----:B------:R-:W-:Y:S01]  /*1470*/  CS2R R86, SRZ ;  /* 0x0000000000567805 */ /* 0x000fe2000001ff00 */
[----:B------:R-:W-:Y:S06]  /*1480*/  @!P0 BRA `(.L_x_13) ;  /* 0x0000000800608947 */ /* 0x000fec0003800000 */
[----:B------:R-:W-:-:S13]  /*1490*/  ISETP.NE.AND P1, PT, R138, 0x3, PT ;  /* 0x000000038a00780c */ /* 0x000fda0003f25270 */
[----:B------:R-:W-:Y:S05]  /*14a0*/  @!P1 BRA `(.L_x_14) ;  /* 0x0000000000049947 */ /* 0x000fea0003800000 */
[----:B------:R-:W-:Y:S01]  /*14b0*/  BPT.TRAP 0x1 ;  /* 0x000000040000795c */ /* 0x000fe20000300000 */
.L_x_14:
[----:B------:R-:W-:Y:S01]  /*14c0*/  ULEA UR6, UR5, UR10, 0x3 ;  /* 0x0000000a05067291 */ /* 0x000fe2000f8e183f */
[----:B------:R-:W-:-:S05]  /*14d0*/  IMAD.U32 R10, RZ, RZ, UR4 ;  /* 0x00000004ff0a7e24 */ /* 0x000fca000f8e00ff */
[----:B------:R-:W-:-:S04]  /*14e0*/  SHF.L.U32 R10, R10, 0x1f, RZ ;  /* 0x0000001f0a0a7819 */ /* 0x000fc800000006ff */
[----:B------:R0:W1:Y:S01]  /*14f0*/  SYNCS.PHASECHK.TRANS64.TRYWAIT P0, [UR6], R10 ;  /* 0x0000000aff0075a7 */ /* 0x0000620008000146 */
[----:B------:R-:W-:Y:S05]  /*1500*/  @!P1 BRA `(.L_x_15) ;  /* 0x0000000000049947 */ /* 0x000fea0003800000 */
[----:B------:R-:W-:Y:S01]  /*1510*/  BPT.TRAP 0x1 ;  /* 0x000000040000795c */ /* 0x000fe20000300000 */
.L_x_15:
[----:B-1----:R-:W-:Y:S05]  /*1520*/  @P0 BRA `(.L_x_16) ;  /* 0x0000000000080947 */ /* 0x002fea0003800000 */
[----:B------:R-:W1:Y:S02]  /*1530*/  SYNCS.PHASECHK.TRANS64.TRYWAIT P0, [UR6], R10 ;  /* 0x0000000aff0075a7 */ /* 0x000e640008000146 */
[----:B-1----:R-:W-:Y:S05]  /*1540*/  @!P0 BRA `(.L_x_17) ;  /* 0x0000007c005c8947 */ /* 0x002fea0003800000 */
.L_x_16:
[----:B------:R-:W-:Y:S01]  /*1550*/  UIADD3 UR6, UR10, 0x10100, URZ ;  /* 0x000101000a067890 */ /* 0x000fe2000fffe03f */
[----:B------:R-:W-:Y:S01]  /*1560*/  WARPGROUP.ARRIVE ;  /* 0x00000000000079c5 */ /* 0x000fe20000000000 */
[----:B------:R-:W-:Y:S01]  /*1570*/  ULOP3.LUT UR8, UR11, 0x10000, URZ, 0xfc, !UPT ;  /* 0x000100000b087892 */ /* 0x000fe2000f8efc3f */
[----:B------:R-:W-:Y:S01]  /*1580*/  CS2R R14, SRZ ;  /* 0x00000000000e7805 */ /* 0x000fe2000001ff00 */
[----:B------:R-:W-:Y:S01]  /*1590*/  USHF.R.U32.HI UR6, URZ, 0x4, UR6 ;  /* 0x000000043f067899 */ /* 0x000fe20008011606 */
[----:B------:R-:W-:Y:S01]  /*15a0*/  CS2R R12, SRZ ;  /* 0x00000000000c7805 */ /* 0x000fe2000001ff00 */
[----:B------:R-:W-:Y:S01]  /*15b0*/  UMOV UR13, 0x40000040 ;  /* 0x40000040000d7882 */ /* 0x000fe20000000000 */
[----:B------:R-:W-:Y:S01]  /*15c0*/  UMOV UR15, 0x40000040 ;  /* 0x40000040000f7882 */ /* 0x000fe20000000000 */
[----:B------:R-:W-:Y:S01]  /*15d0*/  ULOP3.LUT UR6, UR6, 0x3fff, URZ, 0xc0, !UPT ;  /* 0x00003fff06067892 */ /* 0x000fe2000f8ec03f */
[----:B------:R-:W-:Y:S02]  /*15e0*/  CS2R R16, SRZ ;  /* 0x0000000000107805 */ /* 0x000fe4000001ff00 */
[----:B------:R-:W-:-:S02]  /*15f0*/  CS2R R18, SRZ ;  /* 0x0000000000127805 */ /* 0x000fc4000001ff00 */
[----:B------:R-:W-:Y:S01]  /*1600*/  CS2R R20, SRZ ;  /* 0x0000000000147805 */ /* 0x000fe2000001ff00 */
[----:B------:R-:W-:Y:S01]  /*1610*/  ULOP3.LUT UR7, UR6, 0x10000, URZ, 0xfc, !UPT ;  /* 0x0001000006077892 */ /* 0x000fe2000f8efc3f */
[----:B------:R-:W-:Y:S01]  /*1620*/  CS2R R22, SRZ ;  /* 0x0000000000167805 */ /* 0x000fe2000001ff00 */
[----:B------:R-:W-:Y:S01]  /*1630*/  ULEA UR6, UR5, UR8, 0xa ;  /* 0x0000000805067291 */ /* 0x000fe2000f8e503f */
[----:B------:R-:W-:Y:S01]  /*1640*/  CS2R R88, SRZ ;  /* 0x0000000000587805 */ /* 0x000fe2000001ff00 */
[----:B------:R-:W-:Y:S01]  /*1650*/  ULEA UR7, UR5, UR7, 0xa ;  /* 0x0000000705077291 */ /* 0x000fe2000f8e503f */
[----:B------:R-:W-:Y:S02]  /*1660*/  CS2R R90, SRZ ;  /* 0x00000000005a7805 */ /* 0x000fe4000001ff00 */
[----:B------:R-:W-:Y:S02]  /*1670*/  CS2R R92, SRZ ;  /* 0x00000000005c7805 */ /* 0x000fe4000001ff00 */
[----:B------:R-:W-:-:S02]  /*1680*/  CS2R R94, SRZ ;  /* 0x00000000005e7805 */ /* 0x000fc4000001ff00 */
[----:B------:R-:W-:Y:S01]  /*1690*/  CS2R R96, SRZ ;  /* 0x0000000000607805 */ /* 0x000fe2000001ff00 */
[----:B------:R-:W-:Y:S01]  /*16a0*/  UMOV UR12, UR6 ;  /* 0x00000006000c7c82 */ /* 0x000fe20008000000 */
[----:B------:R-:W-:Y:S01]  /*16b0*/  CS2R R98, SRZ ;  /* 0x0000000000627805 */ /* 0x000fe2000001ff00 */
[----:B------:R-:W-:Y:S01]  /*16c0*/  UMOV UR14, UR7 ;  /* 0x00000007000e7c82 */ /* 0x000fe20008000000 */
[----:B------:R-:W-:Y:S01]  /*16d0*/  CS2R R100, SRZ ;  /* 0x0000000000647805 */ /* 0x000fe2000001ff00 */
[----:B------:R-:W-:Y:S01]  /*16e0*/  QGMMA.64x128x32.F32.E4M3.E4M3 R24, gdesc[UR12], RZ, !UPT ;  /* 0x01e000000c1879f3 */ /* 0x000fe2000c7008ff */
[----:B------:R-:W-:Y:S01]  /*16f0*/  UIADD3 UR12, UR6, 0x2, URZ ;  /* 0x00000002060c7890 */ /* 0x000fe2000fffe03f */
[----:B------:R-:W-:Y:S01]  /*1700*/  CS2R R102, SRZ ;  /* 0x0000000000667805 */ /* 0x000fe2000001ff00 */
[----:B------:R-:W-:Y:S01]  /*1710*/  UIADD3 UR14, UR7, 0x2, URZ ;  /* 0x00000002070e7890 */ /* 0x000fe2000fffe03f */
[----:B------:R-:W-:Y:S01]  /*1720*/  CS2R R104, SRZ ;  /* 0x0000000000687805 */ /* 0x000fe2000001ff00 */
[----:B------:R-:W-:Y:S01]  /*1730*/  UMOV UR13, 0x40000040 ;  /* 0x40000040000d7882 */ /* 0x000fe20000000000 */
[----:B------:R-:W-:Y:S01]  /*1740*/  UMOV UR15, 0x40000040 ;  /* 0x40000040000f7882 */ /* 0x000fe20000000000 */
        /* <DEDUP_REMOVED lines=16> */
[----:B------:R-:W-:Y:S02]  /*1850*/  IMAD.MOV.U32 R139, RZ, RZ, RZ ;  /* 0x000000ffff8b7224 */ /* 0x000fe400078e00ff */
[----:B------:R-:W-:Y:S01]  /*1860*/  IMAD.MOV.U32 R141, RZ, RZ, RZ ;  /* 0x000000ffff8d7224 */ /* 0x000fe200078e00ff */
[----:B------:R-:W-:Y:S01]  /*1870*/  QGMMA.64x128x32.F32.E4M3.E4M3 R24, gdesc[UR12], R24 ;  /* 0x01e000000c1879f3 */ /* 0x000fe20008700818 */
[----:B------:R-:W-:Y:S02]  /*1880*/  UIADD3 UR12, UR6, 0x4, URZ ;  /* 0x00000004060c7890 */ /* 0x000fe4000fffe03f */
[----:B------:R-:W-:Y:S01]  /*1890*/  UIADD3 UR14, UR7, 0x4, URZ ;  /* 0x00000004070e7890 */ /* 0x000fe2000fffe03f */
[----:B------:R-:W-:Y:S01]  /*18a0*/  UMOV UR13, 0x40000040 ;  /* 0x40000040000d7882 */ /* 0x000fe20000000000 */
[----:B------:R-:W-:-:S07]  /*18b0*/  UMOV UR15, 0x40000040 ;  /* 0x40000040000f7882 */ /* 0x000fce0000000000 */
[----:B------:R-:W-:Y:S01]  /*18c0*/  QGMMA.64x128x32.F32.E4M3.E4M3 R24, gdesc[UR12], R24 ;  /* 0x01e000000c1879f3 */ /* 0x000fe20008700818 */
[----:B------:R-:W-:Y:S02]  /*18d0*/  UIADD3 UR14, UR7, 0x6, URZ ;  /* 0x00000006070e7890 */ /* 0x000fe4000fffe03f */
[----:B------:R-:W-:Y:S01]  /*18e0*/  UIADD3 UR12, UR6, 0x6, URZ ;  /* 0x00000006060c7890 */ /* 0x000fe2000fffe03f */
[----:B------:R-:W-:Y:S01]  /*18f0*/  ULDC UR7, c[0x0][0x50c] ;  /* 0x0001430000077ab9 */ /* 0x000fe20000000800 */
[----:B------:R-:W-:Y:S01]  /*1900*/  UMOV UR13, 0x40000040 ;  /* 0x40000040000d7882 */ /* 0x000fe20000000000 */
[----:B------:R-:W-:Y:S01]  /*1910*/  UISETP.NE.AND UP0, UPT, UR7, 0x4, UPT ;  /* 0x000000040700788c */ /* 0x000fe2000bf05270 */
[----:B------:R-:W-:Y:S01]  /*1920*/  UMOV UR15, 0x40000040 ;  /* 0x40000040000f7882 */ /* 0x000fe20000000000 */
[----:B------:R-:W-:Y:S02]  /*1930*/  UMOV UR6, 0x4 ;  /* 0x0000000400067882 */ /* 0x000fe40000000000 */
[----:B------:R-:W-:-:S06]  /*1940*/  USEL UR7, URZ, 0x1, UP0 ;  /* 0x000000013f077887 */ /* 0x000fcc0008000000 */
[----:B------:R-:W-:Y:S01]  /*1950*/  ISETP.NE.AND P0, PT, RZ, UR7, PT ;  /* 0x00000007ff007c0c */ /* 0x000fe2000bf05270 */
[----:B------:R-:W-:-:S12]  /*1960*/  QGMMA.64x128x32.F32.E4M3.E4M3 R24, gdesc[UR12], R24, gsb0 ;  /* 0x01e000000c1879f3 */ /* 0x000fd80008000818 */
[----:B------:R-:W-:Y:S05]  /*1970*/  @!P0 BRA `(.L_x_18) ;  /* 0x0000000400088947 */ /* 0x000fea0003800000 */
[----:B------:R-:W-:Y:S02]  /*1980*/  WARPGROUP.DEPBAR.LE gsb0, 0x0 ;  /* 0x00008000000079c5 */ /* 0x000fe40000010000 */
[----:B------:R-:W-:-:S01]  /*1990*/  FADD R141, RZ, R24 ;  /* 0x00000018ff8d7221 */ /* 0x000fc20000000000 */
[----:B------:R-:W-:Y:S01]  /*19a0*/  FADD R136, RZ, R25 ;  /* 0x00000019ff887221 */ /* 0x000fe20000000000 */
        /* <DEDUP_REMOVED lines=62> */
[----:B------:R-:W-:-:S06]  /*1d90*/  UMOV UR6, URZ ;  /* 0x0000003f00067c82 */ /* 0x000fcc0008000000 */
.L_x_18:
[----:B------:R-:W-:-:S04]  /*1da0*/  UIADD3 UR18, UR5, 0x1, URZ ;  /* 0x0000000105127890 */ /* 0x000fc8000fffe03f */
[----:B------:R-:W-:-:S04]  /*1db0*/  UISETP.NE.AND UP0, UPT, UR18, 0x4, UPT ;  /* 0x000000041200788c */ /* 0x000fc8000bf05270 */
[----:B------:R-:W-:Y:S02]  /*1dc0*/  USEL UR8, URZ, 0x1, UP0 ;  /* 0x000000013f087887 */ /* 0x000fe40008000000 */
[----:B------:R-:W-:Y:S02]  /*1dd0*/  USEL UR18, UR18, URZ, UP0 ;  /* 0x0000003f12127287 */ /* 0x000fe40008000000 */
[----:B------:R-:W-:-:S06]  /*1de0*/  ULOP3.LUT UR8, UR4, UR8, URZ, 0x3c, !UPT ;  /* 0x0000000804087292 */ /* 0x000fcc000f8e3c3f */
[----:B------:R-:W-:Y:S01]  /*1df0*/  IMAD.U32 R142, RZ, RZ, UR8 ;  /* 0x00000008ff8e7e24 */ /* 0x000fe2000f8e00ff */
[----:B------:R-:W-:-:S06]  /*1e00*/  UMOV UR8, 0x1 ;  /* 0x0000000100087882 */ /* 0x000fcc0000000000 */
.L_x_13:
[----:B------:R-:W-:-:S04]  /*1e10*/  UISETP.LT.AND UP0, UPT, UR9, 0x1, UPT ;  /* 0x000000010900788c */ /* 0x000fc8000bf01270 */
[----:B------:R-:W-:-:S04]  /*1e20*/  USEL UR12, UR9, 0x1, UP0 ;  /* 0x00000001090c7887 */ /* 0x000fc80008000000 */
[----:B------:R-:W-:-:S04]  /*1e30*/  UIADD3 UR12, UR9, -UR12, URZ ;  /* 0x8000000c090c7290 */ /* 0x000fc8000fffe03f */
[----:B------:R-:W-:-:S06]  /*1e40*/  UISETP.GE.AND UP0, UPT, UR12, 0x1, UPT ;  /* 0x000000010c00788c */ /* 0x000fcc000bf06270 */
[----:B------:R-:W-:-:S13]  /*1e50*/  PLOP3.LUT P0, PT, PT, PT, UP0, 0x80, 0x0 ;  /* 0x000000000000781c */ /* 0x000fda0003f0f008 */
[----:B------:R-:W-:Y:S05]  /*1e60*/  @!P0 BRA `(.L_x_19) ;  /* 0x0000000800348947 */ /* 0x000fea0003800000 */
[----:B01----:R-:W-:Y:S01]  /*1e70*/  IMAD.U32 R10, RZ, RZ, UR12 ;  /* 0x0000000cff0a7e24 */ /* 0x003fe2000f8e00ff */
[----:B------:R-:W-:Y:S01]  /*1e80*/  UMOV UR19, UR5 ;  /* 0x0000000500137c82 */ /* 0x000fe20008000000 */
[----:B------:R-:W-:-:S05]  /*1e90*/  ULDC UR20, c[0x0][0x50c] ;  /* 0x0001430000147ab9 */ /* 0x000fca0000000800 */
.L_x_27:
[----:B------:R-:W-:-:S13]  /*1ea0*/  ISETP.NE.AND P1, PT, R138, 0x3, PT ;  /* 0x000000038a00780c */ /* 0x000fda0003f25270 */
[----:B01----:R-:W-:Y:S05]  /*1eb0*/  @!P1 BRA `(.L_x_20) ;  /* 0x0000000000049947 */ /* 0x003fea0003800000 */
[----:B------:R-:W-:Y:S01]  /*1ec0*/  BPT.TRAP 0x1 ;  /* 0x000000040000795c */ /* 0x000fe20000300000 */
.L_x_20:
[----:B------:R-:W0:Y:S01]  /*1ed0*/  S2UR UR12, SR_CgaCtaId ;  /* 0x00000000000c79c3 */ /* 0x000e220000008800 */
[----:B------:R-:W-:Y:S01]  /*1ee0*/  UMOV UR10, 0x400 ;  /* 0x00000400000a7882 */ /* 0x000fe20000000000 */
[----:B------:R-:W-:Y:S01]  /*1ef0*/  SHF.L.U32 R11, R142, 0x1f, RZ ;  /* 0x0000001f8e0b7819 */ /* 0x000fe200000006ff */
[----:B0-----:R-:W-:-:S04]  /*1f00*/  ULEA UR10, UR12, UR10, 0x18 ;  /* 0x0000000a0c0a7291 */ /* 0x001fc8000f8ec03f */
[----:B------:R-:W-:-:S09]  /*1f10*/  ULEA UR12, UR18, UR10, 0x3 ;  /* 0x0000000a120c7291 */ /* 0x000fd2000f8e183f */
[----:B------:R0:W1:Y:S01]  /*1f20*/  SYNCS.PHASECHK.TRANS64.TRYWAIT P0, [UR12], R11 ;  /* 0x0000000bff0075a7 */ /* 0x000062000800014c */
[----:B------:R-:W-:Y:S05]  /*1f30*/  @!P1 BRA `(.L_x_21) ;  /* 0x0000000000049947 */ /* 0x000fea0003800000 */
[----:B------:R-:W-:Y:S01]  /*1f40*/  BPT.TRAP 0x1 ;  /* 0x000000040000795c */ /* 0x000fe20000300000 */
.L_x_21:
[----:B-1----:R-:W-:Y:S05]  /*1f50*/  @P0 BRA `(.L_x_22) ;  /* 0x0000000000080947 */ /* 0x002fea0003800000 */
[----:B------:R-:W1:Y:S02]  /*1f60*/  SYNCS.PHASECHK.TRANS64.TRYWAIT P0, [UR12], R11 ;  /* 0x0000000bff0075a7 */ /* 0x000e64000800014c */
[----:B-1----:R-:W-:Y:S05]  /*1f70*/  @!P0 BRA `(.L_x_23) ;  /* 0x0000007000e88947 */ /* 0x002fea0003800000 */
.L_x_22:
[----:B------:R-:W-:Y:S01]  /*1f80*/  UIADD3 UR12, UR10, 0x10100, URZ ;  /* 0x000101000a0c7890 */ /* 0x000fe2000fffe03f */
[----:B------:R-:W-:Y:S01]  /*1f90*/  WARPGROUP.ARRIVE ;  /* 0x00000000000079c5 */ /* 0x000fe20000000000 */
[----:B------:R-:W-:Y:S02]  /*1fa0*/  UISETP.NE.AND UP0, UPT, UR7, URZ, UPT ;  /* 0x0000003f0700728c */ /* 0x000fe4000bf05270 */
[----:B------:R-:W-:Y:S02]  /*1fb0*/  USHF.R.U32.HI UR12, URZ, 0x4, UR12 ;  /* 0x000000043f0c7899 */ /* 0x000fe4000801160c */
[----:B------:R-:W-:Y:S02]  /*1fc0*/  USEL UR8, UR8, URZ, !UP0 ;  /* 0x0000003f08087287 */ /* 0x000fe4000c000000 */
[----:B------:R-:W-:Y:S02]  /*1fd0*/  ULOP3.LUT UR12, UR12, 0x3fff, URZ, 0xc0, !UPT ;  /* 0x00003fff0c0c7892 */ /* 0x000fe4000f8ec03f */
[----:B------:R-:W-:-:S02]  /*1fe0*/  UISETP.NE.U32.AND UP0, UPT, UR8, URZ, UPT ;  /* 0x0000003f0800728c */ /* 0x000fc4000bf05070 */
[----:B------:R-:W-:Y:S02]  /*1ff0*/  ULOP3.LUT UR7, UR11, 0x10000, URZ, 0xfc, !UPT ;  /* 0x000100000b077892 */ /* 0x000fe4000f8efc3f */
[----:B------:R-:W-:Y:S02]  /*2000*/  ULOP3.LUT UR8, UR12, 0x10000, URZ, 0xfc, !UPT ;  /* 0x000100000c087892 */ /* 0x000fe4000f8efc3f */
[----:B------:R-:W-:Y:S02]  /*2010*/  ULEA UR7, UR18, UR7, 0xa ;  /* 0x0000000712077291 */ /* 0x000fe4000f8e503f */
[----:B------:R-:W-:Y:S01]  /*2020*/  ULEA UR8, UR18, UR8, 0xa ;  /* 0x0000000812087291 */ /* 0x000fe2000f8e503f */
[----:B------:R-:W-:Y:S01]  /*2030*/  UMOV UR13, 0x40000040 ;  /* 0x40000040000d7882 */ /* 0x000fe20000000000 */
[----:B------:R-:W-:Y:S01]  /*2040*/  UMOV UR15, 0x40000040 ;  /* 0x40000040000f7882 */ /* 0x000fe20000000000 */
[----:B------:R-:W-:Y:S02]  /*2050*/  UIADD3 UR6, UR6, 0x4, URZ ;  /* 0x0000000406067890 */ /* 0x000fe4000fffe03f */
[----:B------:R-:W-:-:S02]  /*2060*/  UMOV UR12, UR7 ;  /* 0x00000007000c7c82 */ /* 0x000fc40008000000 */
[----:B------:R-:W-:Y:S02]  /*2070*/  UMOV UR14, UR8 ;  /* 0x00000008000e7c82 */ /* 0x000fe40008000000 */
[----:B------:R-:W-:Y:S01]  /*2080*/  QGMMA.64x128x32.F32.E4M3.E4M3 R24, gdesc[UR12], R24, UP0 ;  /* 0x01e000000c1879f3 */ /* 0x000fe2000bf00818 */
[----:B------:R-:W-:Y:S02]  /*2090*/  UIADD3 UR12, UR7, 0x2, URZ ;  /* 0x00000002070c7890 */ /* 0x000fe4000fffe03f */
[----:B------:R-:W-:Y:S01]  /*20a0*/  UIADD3 UR14, UR8, 0x2, URZ ;  /* 0x00000002080e7890 */ /* 0x000fe2000fffe03f */
[----:B------:R-:W-:Y:S01]  /*20b0*/  UMOV UR13, 0x40000040 ;  /* 0x40000040000d7882 */ /* 0x000fe20000000000 */
[----:B------:R-:W-:Y:S01]  /*20c0*/  UMOV UR15, 0x40000040 ;  /* 0x40000040000f7882 */ /* 0x000fe20000000000 */
[----:B------:R-:W-:-:S06]  /*20d0*/  UISETP.NE.AND UP0, UPT, UR6, UR20, UPT ;  /* 0x000000140600728c */ /* 0x000fcc000bf05270 */
        /* <DEDUP_REMOVED lines=8> */
[----:B------:R-:W-:Y:S01]  /*2160*/  UMOV UR13, 0x40000040 ;  /* 0x40000040000d7882 */ /* 0x000fe20000000000 */
[----:B------:R-:W-:Y:S01]  /*2170*/  UMOV UR15, 0x40000040 ;  /* 0x40000040000f7882 */ /* 0x000fe20000000000 */
[----:B------:R-:W-:-:S06]  /*2180*/  USEL UR7, URZ, 0x1, UP0 ;  /* 0x000000013f077887 */ /* 0x000fcc0008000000 */
[----:B------:R-:W-:Y:S01]  /*2190*/  ISETP.NE.AND P0, PT, RZ, UR7, PT ;  /* 0x00000007ff007c0c */ /* 0x000fe2000bf05270 */
[----:B------:R-:W-:Y:S03]  /*21a0*/  QGMMA.64x128x32.F32.E4M3.E4M3 R24, gdesc[UR12], R24, gsb0 ;  /* 0x01e000000c1879f3 */ /* 0x000fe60008000818 */
[----:B------:R-:W-:-:S09]  /*21b0*/  WARPGROUP.DEPBAR.LE gsb0, 0x1 ;  /* 0x00008000000079c5 */ /* 0x000fd20000010100 */
[----:B------:R-:W-:Y:S05]  /*21c0*/  @!P0 BRA `(.L_x_24) ;  /* 0x0000000400088947 */ /* 0x000fea0003800000 */
[----:B------:R-:W-:Y:S02]  /*21d0*/  WARPGROUP.DEPBAR.LE gsb0, 0x0 ;  /* 0x00008000000079c5 */ /* 0x000fe40000010000 */
[----:B------:R-:W-:-:S01]  /*21e0*/  FADD R141, R24, R141 ;  /* 0x0000008d188d7221 */ /* 0x000fc20000000000 */
[----:B------:R-:W-:Y:S01]  /*21f0*/  FADD R136, R25, R136 ;  /* 0x0000008819887221 */ /* 0x000fe20000000000 */
        /* <DEDUP_REMOVED lines=62> */
[----:B------:R-:W-:-:S06]  /*25e0*/  UMOV UR6, URZ ;  /* 0x0000003f00067c82 */ /* 0x000fcc0008000000 */
.L_x_24:
[----:B------:R-:W-:Y:S05]  /*25f0*/  @!P1 BRA `(.L_x_25) ;  /* 0x0000000000049947 */ /* 0x000fea0003800000 */
[----:B------:R-:W-:Y:S01]  /*2600*/  BPT.TRAP 0x1 ;  /* 0x000000040000795c */ /* 0x000fe20000300000 */
.L_x_25:
[----:B------:R-:W-:Y:S01]  /*2610*/  ULEA UR8, UR19, UR10, 0x3 ;  /* 0x0000000a13087291 */ /* 0x000fe2000f8e183f */
[----:B------:R-:W-:-:S03]  /*2620*/  ISETP.GT.U32.AND P0, PT, R4, 0x1, PT ;  /* 0x000000010400780c */ /* 0x000fc60003f04070 */
[----:B------:R-:W-:-:S04]  /*2630*/  UIADD3 UR8, UR8, 0x20, URZ ;  /* 0x0000002008087890 */ /* 0x000fc8000fffe03f */
[----:B------:R-:W-:-:S09]  /*2640*/  UPRMT UR8, URZ, 0x654, UR8 ;  /* 0x000006543f087896 */ /* 0x000fd20008000008 */
[----:B------:R-:W-:Y:S01]  /*2650*/  SYNCS.ARRIVE.TRANS64.RED.A1T0 RZ, [UR8], RZ ;  /* 0x000000ffffff79a7 */ /* 0x000fe20008100408 */
[----:B------:R-:W-:Y:S05]  /*2660*/  @P0 BRA `(.L_x_26) ;  /* 0x0000000000040947 */ /* 0x000fea0003800000 */
[----:B------:R-:W-:Y:S01]  /*2670*/  BPT.TRAP 0x1 ;  /* 0x000000040000795c */ /* 0x000fe20000300000 */
.L_x_26:
[----:B------:R-:W-:Y:S01]  /*2680*/  UIADD3 UR18, UR18, 0x1, URZ ;  /* 0x0000000112127890 */ /* 0x000fe2000fffe03f */
[C---:B------:R-:W-:Y:S01]  /*2690*/  ISETP.GT.AND P0, PT, R10.reuse, 0x1, PT ;  /* 0x000000010a00780c */ /* 0x040fe20003f04270 */
[----:B------:R-:W-:Y:S01]  /*26a0*/  UIADD3 UR19, UR19, 0x1, URZ ;  /* 0x0000000113137890 */ /* 0x000fe2000fffe03f */
[----:B------:R-:W-:Y:S01]  /*26b0*/  VIADD R10, R10, 0xffffffff ;  /* 0xffffffff0a0a7836 */ /* 0x000fe20000000000 */
[----:B------:R-:W-:Y:S02]  /*26c0*/  UISETP.NE.AND UP0, UPT, UR18, 0x4, UPT ;  /* 0x000000041200788c */ /* 0x000fe4000bf05270 */
[----:B------:R-:W-:Y:S02]  /*26d0*/  UISETP.NE.AND UP1, UPT, UR19, 0x4, UPT ;  /* 0x000000041300788c */ /* 0x000fe4000bf25270 */
[----:B------:R-:W-:Y:S02]  /*26e0*/  USEL UR8, URZ, 0x1, UP0 ;  /* 0x000000013f087887 */ /* 0x000fe40008000000 */
[----:B------:R-:W-:-:S02]  /*26f0*/  USEL UR18, UR18, URZ, UP0 ;  /* 0x0000003f12127287 */ /* 0x000fc40008000000 */
[----:B------:R-:W-:Y:S02]  /*2700*/  USEL UR19, UR19, URZ, UP1 ;  /* 0x0000003f13137287 */ /* 0x000fe40008800000 */
[----:B------:R-:W-:Y:S01]  /*2710*/  LOP3.LUT R142, R142, UR8, RZ, 0x3c, !PT ;  /* 0x000000088e8e7c12 */ /* 0x000fe2000f8e3cff */
[----:B------:R-:W-:Y:S01]  /*2720*/  UMOV UR8, 0x1 ;  /* 0x0000000100087882 */ /* 0x000fe20000000000 */
[----:B------:R-:W-:Y:S08]  /*2730*/  @P0 BRA `(.L_x_27) ;  /* 0xfffffff400d80947 */ /* 0x000ff0000383ffff */
.L_x_19:
[----:B------:R-:W-:Y:S01]  /*2740*/  UISETP.NE.AND UP0, UPT, UR6, URZ, UPT ;  /* 0x0000003f0600728c */ /* 0x000fe2000bf05270 */
[----:B01----:R-:W0:Y:S03]  /*2750*/  LDC R10, c[0x0][0x28c] ;  /* 0x0000a300ff0a7b82 */ /* 0x003e260000000800 */
[----:B------:R-:W-:-:S06]  /*2760*/  USEL UR6, URZ, 0x1, !UP0 ;  /* 0x000000013f067887 */ /* 0x000fcc000c000000 */
[----:B------:R-:W-:Y:S02]  /*2770*/  ISETP.NE.AND P0, PT, RZ, UR6, PT ;  /* 0x00000006ff007c0c */ /* 0x000fe4000bf05270 */
[----:B0-----:R-:W-:-:S11]  /*2780*/  ISETP.GE.AND P1, PT, R10, 0x1, PT ;  /* 0x000000010a00780c */ /* 0x001fd60003f26270 */
[----:B------:R-:W-:Y:S05]  /*2790*/  @!P0 BRA `(.L_x_28) ;  /* 0x0000000400048947 */ /* 0x000fea0003800000 */
[----:B------:R-:W-:Y:S02]  /*27a0*/  WARPGROUP.DEPBAR.LE gsb0, 0x0 ;  /* 0x00008000000079c5 */ /* 0x000fe40000010000 */
[----:B------:R-:W-:Y:S01]  /*27b0*/  FADD R141, R24, R141 ;  /* 0x0000008d188d7221 */ /* 0x000fe20000000000 */
        /* <DEDUP_REMOVED lines=62> */
[----:B------:R-:W-:-:S07]  /*2ba0*/  FADD R14, R14, R87 ;  /* 0x000000570e0e7221 */ /* 0x000fce0000000000 */
.L_x_28:
[----:B------:R-:W-:Y:S02]  /*2bb0*/  WARPGROUP.DEPBAR.LE gsb0, 0x0 ;  /* 0x00008000000079c5 */ /* 0x000fe40000010000 */
[----:B------:R-:W-:Y:S05]  /*2bc0*/  @!P1 BRA `(.L_x_29) ;  /* 0x0000000000389947 */ /* 0x000fea0003800000 */
[----:B------:R-:W-:-:S13]  /*2bd0*/  ISETP.NE.AND P0, PT, R138, 0x3, PT ;  /* 0x000000038a00780c */ /* 0x000fda0003f05270 */
[----:B------:R-:W-:Y:S05]  /*2be0*/  @!P0 BRA `(.L_x_30) ;  /* 0x0000000000048947 */ /* 0x000fea0003800000 */
[----:B------:R-:W-:Y:S01]  /*2bf0*/  BPT.TRAP 0x1 ;  /* 0x000000040000795c */ /* 0x000fe20000300000 */
.L_x_30:
[----:B------:R-:W-:Y:S01]  /*2c00*/  UISETP.LT.AND UP0, UPT, UR9, 0x1, UPT ;  /* 0x000000010900788c */ /* 0x000fe2000bf01270 */
[----:B------:R-:W-:-:S03]  /*2c10*/  ISETP.GT.U32.AND P0, PT, R4, 0x1, PT ;  /* 0x000000010400780c */ /* 0x000fc60003f04070 */
[----:B------:R-:W-:-:S04]  /*2c20*/  USEL UR6, UR9, 0x1, UP0 ;  /* 0x0000000109067887 */ /* 0x000fc80008000000 */
[----:B------:R-:W-:-:S04]  /*2c30*/  UIADD3 UR6, UR5, UR9, -UR6 ;  /* 0x0000000905067290 */ /* 0x000fc8000fffe806 */
[----:B------:R-:W-:-:S04]  /*2c40*/  USHF.L.U32 UR6, UR6, 0x3, URZ ;  /* 0x0000000306067899 */ /* 0x000fc8000800063f */
[----:B------:R-:W-:-:S04]  /*2c50*/  ULOP3.LUT UR6, UR6, 0x18, URZ, 0xc0, !UPT ;  /* 0x0000001806067892 */ /* 0x000fc8000f8ec03f */
[----:B------:R-:W-:-:S04]  /*2c60*/  UIADD3 UR6, UR10, 0x20, UR6 ;  /* 0x000000200a067890 */ /* 0x000fc8000fffe006 */
[----:B------:R-:W-:-:S09]  /*2c70*/  UPRMT UR6, URZ, 0x654, UR6 ;  /* 0x000006543f067896 */ /* 0x000fd20008000006 */
[----:B------:R-:W-:Y:S01]  /*2c80*/  SYNCS.ARRIVE.TRANS64.RED.A1T0 RZ, [UR6], RZ ;  /* 0x000000ffffff79a7 */ /* 0x000fe20008100406 */
[----:B------:R-:W-:Y:S05]  /*2c90*/  @P0 BRA `(.L_x_29) ;  /* 0x0000000000040947 */ /* 0x000fea0003800000 */
[----:B------:R-:W-:Y:S01]  /*2ca0*/  BPT.TRAP 0x1 ;  /* 0x000000040000795c */ /* 0x000fe20000300000 */
.L_x_29:
[----:B------:R-:W0:Y:S01]  /*2cb0*/  LDC R26, c[0x0][0x288] ;  /* 0x0000a200ff1a7b82 */ /* 0x000e220000000800 */
[----:B------:R-:W-:Y:S01]  /*2cc0*/  IMAD.SHL.U32 R6, R6, 0x80, RZ ;  /* 0x0000008006067824 */ /* 0x000fe200078e00ff */
[--C-:B------:R-:W-:Y:S01]  /*2cd0*/  SHF.R.U32.HI R10, RZ, 0x2, R0.reuse ;  /* 0x00000002ff0a7819 */ /* 0x100fe20000011600 */
[----:B------:R-:W-:Y:S01]  /*2ce0*/  IMAD.SHL.U32 R29, R7, 0x80, RZ ;  /* 0x00000080071d7824 */ /* 0x000fe200078e00ff */
[----:B------:R-:W-:Y:S01]  /*2cf0*/  LOP3.LUT R24, R0, 0x60, RZ, 0xc0, !PT ;  /* 0x0000006000187812 */ /* 0x000fe200078ec0ff */
[----:B------:R-:W-:Y:S01]  /*2d00*/  ULDC UR6, c[0x0][0x284] ;  /* 0x0000a10000067ab9 */ /* 0x000fe20000000800 */
[----:B------:R-:W-:Y:S02]  /*2d10*/  SHF.R.U32.HI R25, RZ, 0x7, R0 ;  /* 0x00000007ff197819 */ /* 0x000fe40000011600 */
[----:B------:R-:W-:Y:S02]  /*2d20*/  LOP3.LUT R11, R10, 0x7, RZ, 0xc0, !PT ;  /* 0x000000070a0b7812 */ /* 0x000fe400078ec0ff */
[----:B------:R-:W-:-:S02]  /*2d30*/  SHF.R.U32.HI R24, RZ, 0x1, R24 ;  /* 0x00000001ff187819 */ /* 0x000fc40000011618 */
[----:B------:R-:W-:Y:S02]  /*2d40*/  LOP3.LUT R10, R25, 0x1, RZ, 0xc0, !PT ;  /* 0x00000001190a7812 */ /* 0x000fe400078ec0ff */
[----:B------:R-:W-:Y:S02]  /*2d50*/  IADD3 R27, RZ, -R24, -R11 ;  /* 0x80000018ff1b7210 */ /* 0x000fe40007ffe80b */
[----:B------:R-:W-:Y:S01]  /*2d60*/  LOP3.LUT R25, R0, 0x3, RZ, 0xc0, !PT ;  /* 0x0000000300197812 */ /* 0x000fe200078ec0ff */
[C---:B------:R-:W-:Y:S02]  /*2d70*/  IMAD.SHL.U32 R28, R10.reuse, 0x40, RZ ;  /* 0x000000400a1c7824 */ /* 0x040fe400078e00ff */
[----:B------:R-:W-:-:S03]  /*2d80*/  IMAD R10, R10, -0x40, R27 ;  /* 0xffffffc00a0a7824 */ /* 0x000fc600078e021b */
[----:B------:R-:W-:Y:S01]  /*2d90*/  LOP3.LUT R11, R28, 0x40, R11, 0xe2, !PT ;  /* 0x000000401c0b7812 */ /* 0x000fe200078ee20b */
[----:B------:R-:W-:Y:S01]  /*2da0*/  IMAD.MOV.U32 R28, RZ, RZ, -0x1 ;  /* 0xffffffffff1c7424 */ /* 0x000fe200078e00ff */
[----:B0-----:R-:W-:Y:S01]  /*2db0*/  ISETP.GE.AND P0, PT, R6, R26, PT ;  /* 0x0000001a0600720c */ /* 0x001fe20003f06270 */
[----:B------:R-:W-:Y:S01]  /*2dc0*/  IMAD R31, R25, -0x2, R26 ;  /* 0xfffffffe191f7824 */ /* 0x000fe200078e021a */
[----:B------:R-:W-:Y:S01]  /*2dd0*/  IADD3 R34, -R29, UR6, R10 ;  /* 0x000000061d227c10 */ /* 0x000fe2000fffe10a */
[----:B------:R-:W-:Y:S01]  /*2de0*/  IMAD.WIDE R26, R7, 0x80, RZ ;  /* 0x00000080071a7825 */ /* 0x000fe200078e02ff */
[----:B------:R-:W-:-:S03]  /*2df0*/  ISETP.GE.OR P0, PT, R29, UR6, P0 ;  /* 0x000000061d007c0c */ /* 0x000fc60008706670 */
[----:B------:R-:W-:Y:S01]  /*2e00*/  IMAD.SHL.U32 R25, R0, 0x2, RZ ;  /* 0x0000000200197824 */ /* 0x000fe200078e00ff */
[----:B------:R-:W-:Y:S01]  /*2e10*/  LOP3.LUT R35, R26, R11, R24, 0xfe, !PT ;  /* 0x0000000b1a237212 */ /* 0x000fe200078efe18 */
[----:B------:R-:W-:-:S03]  /*2e20*/  IMAD.IADD R29, R31, 0x1, -R6 ;  /* 0x000000011f1d7824 */ /* 0x000fc600078e0a06 */
[----:B------:R-:W-:-:S05]  /*2e30*/  LOP3.LUT R24, R6, 0x6, R25, 0xf8, !PT ;  /* 0x0000000606187812 */ /* 0x000fca00078ef819 */
[----:B------:R-:W-:Y:S05]  /*2e40*/  @P0 BRA `(.L_x_31) ;  /* 0x0000004400c00947 */ /* 0x000fea0003800000 */
[----:B------:R-:W0:Y:S01]  /*2e50*/  LDC.64 R32, c[0x0][0x5c8] ;  /* 0x00017200ff207b82 */ /* 0x000e220000000a00 */
[----:B------:R-:W-:Y:S01]  /*2e60*/  SHF.R.S32.HI R30, RZ, 0x1f, R5 ;  /* 0x0000001fff1e7819 */ /* 0x000fe20000011405 */
[----:B------:R-:W-:Y:S01]  /*2e70*/  ULDC.64 UR6, c[0x0][0x5d0] ;  /* 0x0001740000067ab9 */ /* 0x000fe20000000a00 */
[----:B------:R-:W-:Y:S01]  /*2e80*/  SHF.R.S32.HI R25, RZ, 0x1f, R24 ;  /* 0x0000001fff197819 */ /* 0x000fe20000011418 */
[----:B------:R-:W-:Y:S02]  /*2e90*/  BSSY B0, `(.L_x_31) ;  /* 0x000046b000007945 */ /* 0x000fe40003800000 */
[----:B------:R-:W-:-:S04]  /*2ea0*/  IMAD R6, R30, UR6, RZ ;  /* 0x000000061e067c24 */ /* 0x000fc8000f8e02ff */
[C---:B------:R-:W-:Y:S02]  /*2eb0*/  IMAD R11, R5.reuse, UR7, R6 ;  /* 0x00000007050b7c24 */ /* 0x040fe4000f8e0206 */
[----:B------:R-:W-:Y:S01]  /*2ec0*/  IMAD.WIDE.U32 R6, R5, UR6, R24 ;  /* 0x0000000605067c25 */ /* 0x000fe2000f8e0018 */
[----:B------:R-:W-:-:S03]  /*2ed0*/  ULDC.64 UR6, c[0x0][0x5c0] ;  /* 0x0001700000067ab9 */ /* 0x000fc60000000a00 */
[----:B------:R-:W-:Y:S02]  /*2ee0*/  IMAD.IADD R7, R7, 0x1, R11 ;  /* 0x0000000107077824 */ /* 0x000fe400078e020b */
[----:B0-----:R-:W-:-:S04]  /*2ef0*/  IMAD R10, R27, R32, RZ ;  /* 0x000000201b0a7224 */ /* 0x001fc800078e02ff */
[C---:B------:R-:W-:Y:S02]  /*2f00*/  IMAD R31, R35.reuse, R33, R10 ;  /* 0x00000021231f7224 */ /* 0x040fe400078e020a */
[----:B------:R-:W-:-:S04]  /*2f10*/  IMAD.WIDE.U32 R10, R35, R32, R6 ;  /* 0x00000020230a7225 */ /* 0x000fc800078e0006 */
[----:B------:R-:W-:Y:S01]  /*2f20*/  IMAD.IADD R11, R11, 0x1, R31 ;  /* 0x000000010b0b7824 */ /* 0x000fe200078e021f */
[----:B------:R-:W-:Y:S02]  /*2f30*/  LEA R6, P0, R32, R10, 0x3 ;  /* 0x0000000a20067211 */ /* 0x000fe400078018ff */
[----:B------:R-:W-:Y:S02]  /*2f40*/  IADD3 R10, P1, R10, UR6, RZ ;  /* 0x000000060a0a7c10 */ /* 0x000fe4000ff3e0ff */
[----:B------:R-:W-:Y:S02]  /*2f50*/  LEA.HI.X R7, R32, R11, R33, 0x3, P0 ;  /* 0x0000000b20077211 */ /* 0x000fe400000f1c21 */
[----:B---3-5:R-:W-:Y:S02]  /*2f60*/  FSETP.NEU.AND P0, PT, R9, RZ, PT ;  /* 0x000000ff0900720b */ /* 0x028fe40003f0d000 */
[----:B------:R-:W-:Y:S02]  /*2f70*/  IADD3 R6, P3, R6, UR6, RZ ;  /* 0x0000000606067c10 */ /* 0x000fe4000ff7e0ff */
[----:B------:R-:W-:-:S02]  /*2f80*/  IADD3.X R11, R11, UR7, RZ, P1, !PT ;  /* 0x000000070b0b7c10 */ /* 0x000fc40008ffe4ff */
[----:B------:R-:W-:-:S07]  /*2f90*/  IADD3.X R7, R7, UR7, RZ, P3, !PT ;  /* 0x0000000707077c10 */ /* 0x000fce0009ffe4ff */
[----:B------:R-:W-:Y:S05]  /*2fa0*/  @!P0 BRA `(.L_x_32) ;  /* 0x00000034005c8947 */ /* 0x000fea0003800000 */
[----:B------:R-:W-:Y:S01]  /*2fb0*/  ULDC.64 UR6, c[0x0][0x5b8] ;  /* 0x00016e0000067ab9 */ /* 0x000fe20000000a00 */
[----:B------:R-:W-:Y:S01]  /*2fc0*/  ISETP.GE.AND P0, PT, R34, 0x1, PT ;  /* 0x000000012200780c */ /* 0x000fe20003f06270 */
[----:B------:R-:W-:Y:S01]  /*2fd0*/  IMAD R32, R30, UR6, RZ ;  /* 0x000000061e207c24 */ /* 0x000fe2000f8e02ff */
[----:B------:R-:W-:Y:S01]  /*2fe0*/  ULDC.64 UR10, c[0x0][0x5a8] ;  /* 0x00016a00000a7ab9 */ /* 0x000fe20000000a00 */
[----:B------:R-:W-:Y:S01]  /*2ff0*/  IMAD.WIDE.U32 R30, R5, UR6, R24 ;  /* 0x00000006051e7c25 */ /* 0x000fe2000f8e0018 */
[----:B------:R-:W-:Y:S01]  /*3000*/  ISETP.LT.OR P4, PT, R29, 0x1, !P0 ;  /* 0x000000011d00780c */ /* 0x000fe20004781670 */
[----:B------:R-:W-:Y:S02]  /*3010*/  BSSY B1, `(.L_x_33) ;  /* 0x000000c000017945 */ /* 0x000fe40003800000 */
[----:B------:R-:W-:Y:S01]  /*3020*/  IMAD R5, R5, UR7, R32 ;  /* 0x0000000705057c24 */ /* 0x000fe2000f8e0220 */
[----:B------:R-:W-:-:S03]  /*3030*/  ULDC.64 UR6, c[0x0][0x5b0] ;  /* 0x00016c0000067ab9 */ /* 0x000fc60000000a00 */
[----:B------:R-:W-:Y:S02]  /*3040*/  IMAD.IADD R31, R31, 0x1, R5 ;  /* 0x000000011f1f7824 */ /* 0x000fe400078e0205 */
[----:B------:R-:W-:Y:S02]  /*3050*/  IMAD R5, R27, UR6, RZ ;  /* 0x000000061b057c24 */ /* 0x000fe4000f8e02ff */
[----:B------:R-:W-:-:S04]  /*3060*/  IMAD.WIDE.U32 R24, R35, UR6, R30 ;  /* 0x0000000623187c25 */ /* 0x000fc8000f8e001e */
[----:B------:R-:W-:Y:S01]  /*3070*/  IMAD R5, R35, UR7, R5 ;  /* 0x0000000723057c24 */ /* 0x000fe2000f8e0205 */
[----:B------:R-:W-:-:S04]  /*3080*/  IADD3 R24, P1, R24, UR10, RZ ;  /* 0x0000000a18187c10 */ /* 0x000fc8000ff3e0ff */
[--C-:B------:R-:W-:Y:S02]  /*3090*/  IADD3.X R25, R25, UR11, R5.reuse, P1, !PT ;  /* 0x0000000b19197c10 */ /* 0x100fe40008ffe405 */
[----:B------:R-:W-:Y:S01]  /*30a0*/  PRMT R5, RZ, 0x7610, R5 ;  /* 0x00007610ff057816 */ /* 0x000fe20000000005 */
[----:B------:R-:W-:Y:S06]  /*30b0*/  @P4 BRA `(.L_x_34) ;  /* 0x0000000000044947 */ /* 0x000fec0003800000 */
[----:B------:R0:W5:Y:S02]  /*30c0*/  LDG.E.U8 R5, desc[UR16][R24.64] ;  /* 0x0000001018057981 */ /* 0x000164000c1e1100 */
.L_x_34:
[----:B------:R-:W-:Y:S05]  /*30d0*/  BSYNC B1 ;  /* 0x0000000000017941 */ /* 0x000fea0003800000 */
.L_x_33:
[----:B-----5:R-:W-:Y:S01]  /*30e0*/  LOP3.LUT R5, R5, 0xff, RZ, 0xc0, !PT ;  /* 0x000000ff05057812 */ /* 0x020fe200078ec0ff */
[----:B------:R-:W-:Y:S01]  /*30f0*/  BSSY B1, `(.L_x_35) ;  /* 0x000000b000017945 */ /* 0x000fe20003800000 */
[----:B------:R-:W-:Y:S02]  /*3100*/  ISETP.LT.OR P3, PT, R29, 0x2, !P0 ;  /* 0x000000021d00780c */ /* 0x000fe40004761670 */
[----:B------:R-:W-:-:S05]  /*3110*/  F2FP.F16.E4M3.UNPACK_B R5, R5 ;  /* 0x00000005ff05723e */ /* 0x000fca00020006ff */
[----:B------:R-:W-:Y:S01]  /*3120*/  HADD2.F32 R32, -RZ, R5.H0_H0 ;  /* 0x20000005ff207230 */ /* 0x000fe20000004100 */
[----:B------:R-:W-:-:S04]  /*3130*/  PRMT R5, RZ, 0x7610, R5 ;  /* 0x00007610ff057816 */ /* 0x000fc80000000005 */
[----:B------:R-:W-:-:S04]  /*3140*/  FMUL R32, R32, R9 ;  /* 0x0000000920207220 */ /* 0x000fc80000400000 */
[----:B--2---:R-:W-:-:S05]  /*3150*/  FFMA R32, R141, R8, R32 ;  /* 0x000000088d207223 */ /* 0x004fca0000000020 */
[----:B------:R-:W-:-:S05]  /*3160*/  F2FP.SATFINITE.E4M3.F32.PACK_AB_MERGE_C R33, RZ, R32, RZ ;  /* 0x00000020ff21723e */ /* 0x000fca00048070ff */
[----:B------:R1:W-:Y:S01]  /*3170*/  @!P4 STG.E.U8 desc[UR16][R10.64], R33 ;  /* 0x000000210a00c986 */ /* 0x0003e2000c101110 */
[----:B------:R-:W-:Y:S05]  /*3180*/  @P3 BRA `(.L_x_36) ;  /* 0x0000000000043947 */ /* 0x000fea0003800000 */
[----:B------:R2:W5:Y:S02]  /*3190*/  LDG.E.U8 R5, desc[UR16][R24.64+0x1] ;  /* 0x0000011018057981 */ /* 0x000564000c1e1100 */
.L_x_36:
[----:B------:R-:W-:Y:S05]  /*31a0*/  BSYNC B1 ;  /* 0x0000000000017941 */ /* 0x000fea0003800000 */
.L_x_35:
[----:B-----5:R-:W-:Y:S01]  /*31b0*/  LOP3.LUT R5, R5, 0xff, RZ, 0xc0, !PT ;  /* 0x000000ff05057812 */ /* 0x020fe200078ec0ff */
[----:B------:R-:W-:Y:S01]  /*31c0*/  BSSY B1, `(.L_x_37) ;  /* 0x0000013000017945 */ /* 0x000fe20003800000 */
[----:B-1----:R-:W-:Y:S02]  /*31d0*/  IADD3 R33, P1, R35, 0x8, RZ ;  /* 0x0000000823217810 */ /* 0x002fe40007f3e0ff */
[----:B------:R-:W-:-:S03]  /*31e0*/  F2FP.F16.E4M3.UNPACK_B R5, R5 ;  /* 0x00000005ff05723e */ /* 0x000fc600020006ff */
[----:B------:R-:W-:Y:S01]  /*31f0*/  IMAD.X R27, RZ, RZ, R27, P1 ;  /* 0x000000ffff1b7224 */ /* 0x000fe200008e061b */
[----:B------:R-:W-:Y:S01]  /*3200*/  ISETP.GE.AND P1, PT, R34, 0x9, PT ;  /* 0x000000092200780c */ /* 0x000fe20003f26270 */
[----:B------:R-:W-:Y:S02]  /*3210*/  HADD2.F32 R26, -RZ, R5.H0_H0 ;  /* 0x20000005ff1a7230 */ /* 0x000fe40000004100 */
[----:B------:R-:W-:Y:S01]  /*3220*/  IMAD.WIDE.U32 R30, R33, UR6, R30 ;  /* 0x00000006211e7c25 */ /* 0x000fe2000f8e001e */
[----:B------:R-:W-:-:S03]  /*3230*/  ISETP.LT.OR P5, PT, R29, 0x1, !P1 ;  /* 0x000000011d00780c */ /* 0x000fc60004fa1670 */
[----:B------:R-:W-:Y:S01]  /*3240*/  FMUL R5, R26, R9 ;  /* 0x000000091a057220 */ /* 0x000fe20000400000 */
[----:B------:R-:W-:-:S03]  /*3250*/  IMAD R26, R27, UR6, RZ ;  /* 0x000000061b1a7c24 */ /* 0x000fc6000f8e02ff */
[----:B------:R-:W-:Y:S01]  /*3260*/  FFMA R5, R136, R8, R5 ;  /* 0x0000000888057223 */ /* 0x000fe20000000005 */
[----:B------:R-:W-:Y:S01]  /*3270*/  IMAD R33, R33, UR7, R26 ;  /* 0x0000000721217c24 */ /* 0x000fe2000f8e021a */
[----:B------:R-:W-:-:S03]  /*3280*/  IADD3 R26, P4, R30, UR10, RZ ;  /* 0x0000000a1e1a7c10 */ /* 0x000fc6000ff9e0ff */
[----:B------:R-:W-:Y:S02]  /*3290*/  F2FP.SATFINITE.E4M3.F32.PACK_AB_MERGE_C R35, RZ, R5, RZ ;  /* 0x00000005ff23723e */ /* 0x000fe400048070ff */
[----:B------:R-:W-:Y:S02]  /*32a0*/  IADD3.X R27, R31, UR11, R33, P4, !PT ;  /* 0x0000000b1f1b7c10 */ /* 0x000fe4000a7fe421 */
[----:B------:R-:W-:Y:S01]  /*32b0*/  PRMT R5, RZ, 0x7610, R5 ;  /* 0x00007610ff057816 */ /* 0x000fe20000000005 */
[----:B------:R1:W-:Y:S01]  /*32c0*/  @!P3 STG.E.U8 desc[UR16][R10.64+0x1], R35 ;  /* 0x000001230a00b986 */ /* 0x0003e2000c101110 */
[----:B------:R-:W-:Y:S05]  /*32d0*/  @P5 BRA `(.L_x_38) ;  /* 0x0000000000045947 */ /* 0x000fea0003800000 */
[----:B------:R3:W5:Y:S02]  /*32e0*/  LDG.E.U8 R5, desc[UR16][R26.64] ;  /* 0x000000101a057981 */ /* 0x000764000c1e1100 */
.L_x_38:
[----:B------:R-:W-:Y:S05]  /*32f0*/  BSYNC B1 ;  /* 0x0000000000017941 */ /* 0x000fea0003800000 */
.L_x_37:
[----:B-----5:R-:W-:Y:S01]  /*3300*/  LOP3.LUT R5, R5, 0xff, RZ, 0xc0, !PT ;  /* 0x000000ff05057812 */ /* 0x020fe200078ec0ff */
[----:B------:R-:W-:Y:S01]  /*3310*/  BSSY B1, `(.L_x_39) ;  /* 0x000000b000017945 */ /* 0x000fe20003800000 */
[----:B------:R-:W-:Y:S02]  /*3320*/  ISETP.LT.OR P3, PT, R29, 0x2, !P1 ;  /* 0x000000021d00780c */ /* 0x000fe40004f61670 */
[----:B------:R-:W-:-:S05]  /*3330*/  F2FP.F16.E4M3.UNPACK_B R5, R5 ;  /* 0x00000005ff05723e */ /* 0x000fca00020006ff */
[----:B------:R-:W-:Y:S01]  /*3340*/  HADD2.F32 R30, -RZ, R5.H0_H0 ;  /* 0x20000005ff1e7230 */ /* 0x000fe20000004100 */
[----:B------:R-:W-:-:S04]  /*3350*/  PRMT R5, RZ, 0x7610, R5 ;  /* 0x00007610ff057816 */ /* 0x000fc80000000005 */
[----:B------:R-:W-:-:S04]  /*3360*/  FMUL R30, R30, R9 ;  /* 0x000000091e1e7220 */ /* 0x000fc80000400000 */
[----:B------:R-:W-:-:S05]  /*3370*/  FFMA R30, R139, R8, R30 ;  /* 0x000000088b1e7223 */ /* 0x000fca000000001e */
[----:B------:R-:W-:-:S05]  /*3380*/  F2FP.SATFINITE.E4M3.F32.PACK_AB_MERGE_C R31, RZ, R30, RZ ;  /* 0x0000001eff1f723e */ /* 0x000fca00048070ff */
[----:B------:R4:W-:Y:S01]  /*3390*/  @!P5 STG.E.U8 desc[UR16][R6.64], R31 ;  /* 0x0000001f0600d986 */ /* 0x0009e2000c101110 */
[----:B------:R-:W-:Y:S05]  /*33a0*/  @P3 BRA `(.L_x_40) ;  /* 0x0000000000043947 */ /* 0x000fea0003800000 */
[----:B------:R0:W5:Y:S02]  /*33b0*/  LDG.E.U8 R5, desc[UR16][R26.64+0x1] ;  /* 0x000001101a057981 */ /* 0x000164000c1e1100 */
.L_x_40:
[----:B------:R-:W-:Y:S05]  /*33c0*/  BSYNC B1 ;  /* 0x0000000000017941 */ /* 0x000fea0003800000 */
.L_x_39:
[----:B-----5:R-:W-:Y:S01]  /*33d0*/  LOP3.LUT R5, R5, 0xff, RZ, 0xc0, !PT ;  /* 0x000000ff05057812 */ /* 0x020fe200078ec0ff */
[----:B------:R-:W-:Y:S01]  /*33e0*/  BSSY B1, `(.L_x_41) ;  /* 0x000000b000017945 */ /* 0x000fe20003800000 */
[----:B------:R-:W-:Y:S02]  /*33f0*/  ISETP.LT.OR P4, PT, R29, 0x9, !P0 ;  /* 0x000000091d00780c */ /* 0x000fe40004781670 */
[----:B------:R-:W-:-:S05]  /*3400*/  F2FP.F16.E4M3.UNPACK_B R5, R5 ;  /* 0x00000005ff05723e */ /* 0x000fca00020006ff */
[----:B------:R-:W-:-:S05]  /*3410*/  HADD2.F32 R30, -RZ, R5.H0_H0 ;  /* 0x20000005ff1e7230 */ /* 0x000fca0000004100 */
[----:B------:R-:W-:-:S04]  /*3420*/  FMUL R5, R30, R9 ;  /* 0x000000091e057220 */ /* 0x000fc80000400000 */
[----:B------:R-:W-:-:S05]  /*3430*/  FFMA R5, R134, R8, R5 ;  /* 0x0000000886057223 */ /* 0x000fca0000000005 */
[----:B----4-:R-:W-:Y:S02]  /*3440*/  F2FP.SATFINITE.E4M3.F32.PACK_AB_MERGE_C R31, RZ, R5, RZ ;  /* 0x00000005ff1f723e */ /* 0x010fe400048070ff */
[----:B------:R-:W-:-:S03]  /*3450*/  PRMT R5, RZ, 0x7610, R5 ;  /* 0x00007610ff057816 */ /* 0x000fc60000000005 */
[----:B------:R4:W-:Y:S01]  /*3460*/  @!P3 STG.E.U8 desc[UR16][R6.64+0x1], R31 ;  /* 0x0000011f0600b986 */ /* 0x0009e2000c101110 */
[----:B------:R-:W-:Y:S05]  /*3470*/  @P4 BRA `(.L_x_42) ;  /* 0x0000000000044947 */ /* 0x000fea0003800000 */
[----:B------:R0:W5:Y:S02]  /*3480*/  LDG.E.U8 R5, desc[UR16][R24.64+0x8] ;  /* 0x0000081018057981 */ /* 0x000164000c1e1100 */
.L_x_42:
[----:B------:R-:W-:Y:S05]  /*3490*/  BSYNC B1 ;  /* 0x0000000000017941 */ /* 0x000fea0003800000 */
.L_x_41:
        /* <DEDUP_REMOVED lines=8> */
[----:B----4-:R-:W-:-:S05]  /*3520*/  F2FP.SATFINITE.E4M3.F32.PACK_AB_MERGE_C R31, RZ, R30, RZ ;  /* 0x0000001eff1f723e */ /* 0x010fca00048070ff */
[----:B------:R4:W-:Y:S01]  /*3530*/  @!P4 STG.E.U8 desc[UR16][R10.64+0x8], R31 ;  /* 0x0000081f0a00c986 */ /* 0x0009e2000c101110 */
[----:B------:R-:W-:Y:S05]  /*3540*/  @P3 BRA `(.L_x_44) ;  /* 0x0000000000043947 */ /* 0x000fea0003800000 */
[----:B------:R0:W5:Y:S02]  /*3550*/  LDG.E.U8 R5, desc[UR16][R24.64+0x9] ;  /* 0x0000091018057981 */ /* 0x000164000c1e1100 */
.L_x_44:
[----:B------:R-:W-:Y:S05]  /*3560*/  BSYNC B1 ;  /* 0x0000000000017941 */ /* 0x000fea0003800000 */
.L_x_43:
        /* <DEDUP_REMOVED lines=12> */
.L_x_46:
[----:B------:R-:W-:Y:S05]  /*3630*/  BSYNC B1 ;  /* 0x0000000000017941 */ /* 0x000fea0003800000 */
.L_x_45:
        /* <DEDUP_REMOVED lines=12> */
.L_x_48:
[----:B------:R-:W-:Y:S05]  /*3700*/  BSYNC B1 ;  /* 0x0000000000017941 */ /* 0x000fea0003800000 */
.L_x_47:
        /* <DEDUP_REMOVED lines=12> */
.L_x_50:
[----:B------:R-:W-:Y:S05]  /*37d0*/  BSYNC B1 ;  /* 0x0000000000017941 */ /* 0x000fea0003800000 */
.L_x_49:
        /* <DEDUP_REMOVED lines=12> */
.L_x_52:
[----:B------:R-:W-:Y:S05]  /*38a0*/  BSYNC B1 ;  /* 0x0000000000017941 */ /* 0x000fea0003800000 */
.L_x_51:
        /* <DEDUP_REMOVED lines=12> */
.L_x_54:
[----:B------:R-:W-:Y:S05]  /*3970*/  BSYNC B1 ;  /* 0x0000000000017941 */ /* 0x000fea0003800000 */
.L_x_53:
        /* <DEDUP_REMOVED lines=12> */
.L_x_56:
[----:B------:R-:W-:Y:S05]  /*3a40*/  BSYNC B1 ;  /* 0x0000000000017941 */ /* 0x000fea0003800000 */
.L_x_55:
        /* <DEDUP_REMOVED lines=12> */
.L_x_58:
[----:B------:R-:W-:Y:S05]  /*3b10*/  BSYNC B1 ;  /* 0x0000000000017941 */ /* 0x000fea0003800000 */
.L_x_57:
        /* <DEDUP_REMOVED lines=12> */
.L_x_60:
[----:B------:R-:W-:Y:S05]  /*3be0*/  BSYNC B1 ;  /* 0x0000000000017941 */ /* 0x000fea0003800000 */
.L_x_59:
        /* <DEDUP_REMOVED lines=12> */
.L_x_62:
[----:B------:R-:W-:Y:S05]  /*3cb0*/  BSYNC B1 ;  /* 0x0000000000017941 */ /* 0x000fea0003800000 */
.L_x_61:
        /* <DEDUP_REMOVED lines=12> */
.L_x_64:
[----:B------:R-:W-:Y:S05]  /*3d80*/  BSYNC B1 ;  /* 0x0000000000017941 */ /* 0x000fea0003800000 */
.L_x_63:
        /* <DEDUP_REMOVED lines=12> */
.L_x_66:
[----:B------:R-:W-:Y:S05]  /*3e50*/  BSYNC B1 ;  /* 0x0000000000017941 */ /* 0x000fea0003800000 */
.L_x_65:
        /* <DEDUP_REMOVED lines=12> */
.L_x_68:
[----:B------:R-:W-:Y:S05]  /*3f20*/  BSYNC B1 ;  /* 0x0000000000017941 */ /* 0x000fea0003800000 */
.L_x_67:
        /* <DEDUP_REMOVED lines=12> */
.L_x_70:
[----:B------:R-:W-:Y:S05]  /*3ff0*/  BSYNC B1 ;  /* 0x0000000000017941 */ /* 0x000fea0003800000 */
.L_x_69:
        /* <DEDUP_REMOVED lines=12> */
.L_x_72:
[----:B------:R-:W-:Y:S05]  /*40c0*/  BSYNC B1 ;  /* 0x0000000000017941 */ /* 0x000fea0003800000 */
.L_x_71:
        /* <DEDUP_REMOVED lines=12> */
.L_x_74:
[----:B------:R-:W-:Y:S05]  /*4190*/  BSYNC B1 ;  /* 0x0000000000017941 */ /* 0x000fea0003800000 */
.L_x_73:
        /* <DEDUP_REMOVED lines=12> */
.L_x_76:
[----:B------:R-:W-:Y:S05]  /*4260*/  BSYNC B1 ;  /* 0x0000000000017941 */ /* 0x000fea0003800000 */
.L_x_75:
        /* <DEDUP_REMOVED lines=12> */
.L_x_78:
[----:B------:R-:W-:Y:S05]  /*4330*/  BSYNC B1 ;  /* 0x0000000000017941 */ /* 0x000fea0003800000 */
.L_x_77:
        /* <DEDUP_REMOVED lines=12> */
.L_x_80:
[----:B------:R-:W-:Y:S05]  /*4400*/  BSYNC B1 ;  /* 0x0000000000017941 */ /* 0x000fea0003800000 */
.L_x_79:
        /* <DEDUP_REMOVED lines=12> */
.L_x_82:
[----:B------:R-:W-:Y:S05]  /*44d0*/  BSYNC B1 ;  /* 0x0000000000017941 */ /* 0x000fea0003800000 */
.L_x_81:
        /* <DEDUP_REMOVED lines=12> */
.L_x_84:
[----:B------:R-:W-:Y:S05]  /*45a0*/  BSYNC B1 ;  /* 0x0000000000017941 */ /* 0x000fea0003800000 */
.L_x_83:
        /* <DEDUP_REMOVED lines=12> */
.L_x_86:
[----:B------:R-:W-:Y:S05]  /*4670*/  BSYNC B1 ;  /* 0x0000000000017941 */ /* 0x000fea0003800000 */
.L_x_85:
        /* <DEDUP_REMOVED lines=12> */
.L_x_88:
[----:B------:R-:W-:Y:S05]  /*4740*/  BSYNC B1 ;  /* 0x0000000000017941 */ /* 0x000fea0003800000 */
.L_x_87:
        /* <DEDUP_REMOVED lines=12> */
.L_x_90:
[----:B------:R-:W-:Y:S05]  /*4810*/  BSYNC B1 ;  /* 0x0000000000017941 */ /* 0x000fea0003800000 */
.L_x_89:
        /* <DEDUP_REMOVED lines=12> */
.L_x_92:
[----:B------:R-:W-:Y:S05]  /*48e0*/  BSYNC B1 ;  /* 0x0000000000017941 */ /* 0x000fea0003800000 */
.L_x_91:
        /* <DEDUP_REMOVED lines=12> */
.L_x_94:
[----:B------:R-:W-:Y:S05]  /*49b0*/  BSYNC B1 ;  /* 0x0000000000017941 */ /* 0x000fea0003800000 */
.L_x_93:
        /* <DEDUP_REMOVED lines=12> */
.L_x_96:
[----:B------:R-:W-:Y:S05]  /*4a80*/  BSYNC B1 ;  /* 0x0000000000017941 */ /* 0x000fea0003800000 */
.L_x_95:
        /* <DEDUP_REMOVED lines=12> */
.L_x_98:
[----:B------:R-:W-:Y:S05]  /*4b50*/  BSYNC B1 ;  /* 0x0000000000017941 */ /* 0x000fea0003800000 */
.L_x_97:
        /* <DEDUP_REMOVED lines=12> */
.L_x_100:
[----:B------:R-:W-:Y:S05]  /*4c20*/  BSYNC B1 ;  /* 0x0000000000017941 */ /* 0x000fea0003800000 */
.L_x_99:
        /* <DEDUP_REMOVED lines=12> */
.L_x_102:
[----:B------:R-:W-:Y:S05]  /*4cf0*/  BSYNC B1 ;  /* 0x0000000000017941 */ /* 0x000fea0003800000 */
.L_x_101:
        /* <DEDUP_REMOVED lines=12> */
.L_x_104:
[----:B------:R-:W-:Y:S05]  /*4dc0*/  BSYNC B1 ;  /* 0x0000000000017941 */ /* 0x000fea0003800000 */
.L_x_103:
        /* <DEDUP_REMOVED lines=12> */
.L_x_106:
[----:B------:R-:W-:Y:S05]  /*4e90*/  BSYNC B1 ;  /* 0x0000000000017941 */ /* 0x000fea0003800000 */
.L_x_105:
        /* <DEDUP_REMOVED lines=12> */
.L_x_108:
[----:B------:R-:W-:Y:S05]  /*4f60*/  BSYNC B1 ;  /* 0x0000000000017941 */ /* 0x000fea0003800000 */
.L_x_107:
        /* <DEDUP_REMOVED lines=12> */
.L_x_110:
[----:B------:R-:W-:Y:S05]  /*5030*/  BSYNC B1 ;  /* 0x0000000000017941 */ /* 0x000fea0003800000 */
.L_x_109:
        /* <DEDUP_REMOVED lines=12> */
.L_x_112:
[----:B------:R-:W-:Y:S05]  /*5100*/  BSYNC B1 ;  /* 0x0000000000017941 */ /* 0x000fea0003800000 */
.L_x_111:
        /* <DEDUP_REMOVED lines=12> */
.L_x_114:
[----:B------:R-:W-:Y:S05]  /*51d0*/  BSYNC B1 ;  /* 0x0000000000017941 */ /* 0x000fea0003800000 */
.L_x_113:
        /* <DEDUP_REMOVED lines=12> */
.L_x_116:
[----:B------:R-:W-:Y:S05]  /*52a0*/  BSYNC B1 ;  /* 0x0000000000017941 */ /* 0x000fea0003800000 */
.L_x_115:
        /* <DEDUP_REMOVED lines=12> */
.L_x_118:
[----:B------:R-:W-:Y:S05]  /*5370*/  BSYNC B1 ;  /* 0x0000000000017941 */ /* 0x000fea0003800000 */
.L_x_117:
        /* <DEDUP_REMOVED lines=12> */
.L_x_120:
[----:B------:R-:W-:Y:S05]  /*5440*/  BSYNC B1 ;  /* 0x0000000000017941 */ /* 0x000fea0003800000 */
.L_x_119:
        /* <DEDUP_REMOVED lines=12> */
.L_x_122:
[----:B------:R-:W-:Y:S05]  /*5510*/  BSYNC B1 ;  /* 0x0000000000017941 */ /* 0x000fea0003800000 */
.L_x_121:
        /* <DEDUP_REMOVED lines=12> */
.L_x_124:
[----:B------:R-:W-:Y:S05]  /*55e0*/  BSYNC B1 ;  /* 0x0000000000017941 */ /* 0x000fea0003800000 */
.L_x_123:
        /* <DEDUP_REMOVED lines=12> */
.L_x_126:
[----:B------:R-:W-:Y:S05]  /*56b0*/  BSYNC B1 ;  /* 0x0000000000017941 */ /* 0x000fea0003800000 */
.L_x_125:
        /* <DEDUP_REMOVED lines=12> */
.L_x_128:
[----:B------:R-:W-:Y:S05]  /*5780*/  BSYNC B1 ;  /* 0x0000000000017941 */ /* 0x000fea0003800000 */
.L_x_127:
        /* <DEDUP_REMOVED lines=12> */
.L_x_130:
[----:B------:R-:W-:Y:S05]  /*5850*/  BSYNC B1 ;  /* 0x0000000000017941 */ /* 0x000fea0003800000 */
.L_x_129:
        /* <DEDUP_REMOVED lines=12> */
.L_x_132:
[----:B------:R-:W-:Y:S05]  /*5920*/  BSYNC B1 ;  /* 0x0000000000017941 */ /* 0x000fea0003800000 */
.L_x_131:
        /* <DEDUP_REMOVED lines=12> */
.L_x_134:
[----:B------:R-:W-:Y:S05]  /*59f0*/  BSYNC B1 ;  /* 0x0000000000017941 */ /* 0x000fea0003800000 */
.L_x_133:
        /* <DEDUP_REMOVED lines=12> */
.L_x_136:
[----:B------:R-:W-:Y:S05]  /*5ac0*/  BSYNC B1 ;  /* 0x0000000000017941 */ /* 0x000fea0003800000 */
.L_x_135:
        /* <DEDUP_REMOVED lines=12> */
.L_x_138:
[----:B------:R-:W-:Y:S05]  /*5b90*/  BSYNC B1 ;  /* 0x0000000000017941 */ /* 0x000fea0003800000 */
.L_x_137:
        /* <DEDUP_REMOVED lines=12> */
.L_x_140:
[----:B------:R-:W-:Y:S05]  /*5c60*/  BSYNC B1 ;  /* 0x0000000000017941 */ /* 0x000fea0003800000 */
.L_x_139:
        /* <DEDUP_REMOVED lines=12> */
.L_x_142:
[----:B------:R-:W-:Y:S05]  /*5d30*/  BSYNC B1 ;  /* 0x0000000000017941 */ /* 0x000fea0003800000 */
.L_x_141:
        /* <DEDUP_REMOVED lines=12> */
.L_x_144:
[----:B------:R-:W-:Y:S05]  /*5e00*/  BSYNC B1 ;  /* 0x0000000000017941 */ /* 0x000fea0003800000 */
.L_x_143:
[----:B-----5:R-:W-:Y:S01]  /*5e10*/  LOP3.LUT R5, R5, 0xff, RZ, 0xc0, !PT ;  /* 0x000000ff05057812 */ /* 0x020fe200078ec0ff */
[----:B------:R-:W-:Y:S01]  /*5e20*/  BSSY B1, `(.L_x_145) ;  /* 0x000000b000017945 */ /* 0x000fe20003800000 */
[----:B------:R-:W-:Y:S02]  /*5e30*/  ISETP.LT.OR P4, PT, R29, 0x71, !P0 ;  /* 0x000000711d00780c */ /* 0x000fe40004781670 */
[----:B------:R-:W-:-:S05]  /*5e40*/  F2FP.F16.E4M3.UNPACK_B R5, R5 ;  /* 0x00000005ff05723e */ /* 0x000fca00020006ff */
[----:B------:R-:W-:-:S05]  /*5e50*/  HADD2.F32 R18, -RZ, R5.H0_H0 ;  /* 0x20000005ff127230 */ /* 0x000fca0000004100 */
[----:B------:R-:W-:-:S04]  /*5e60*/  FMUL R5, R18, R9 ;  /* 0x0000000912057220 */ /* 0x000fc80000400000 */
[----:B------:R-:W-:-:S05]  /*5e70*/  FFMA R5, R20, R8, R5 ;  /* 0x0000000814057223 */ /* 0x000fca0000000005 */
[----:B0-----:R-:W-:Y:S02]  /*5e80*/  F2FP.SATFINITE.E4M3.F32.PACK_AB_MERGE_C R23, RZ, R5, RZ ;  /* 0x00000005ff17723e */ /* 0x001fe400048070ff */
[----:B------:R-:W-:-:S03]  /*5e90*/  PRMT R5, RZ, 0x7610, R5 ;  /* 0x00007610ff057816 */ /* 0x000fc60000000005 */
[----:B------:R0:W-:Y:S01]  /*5ea0*/  @!P3 STG.E.U8 desc[UR16][R6.64+0x69], R23 ;  /* 0x000069170600b986 */ /* 0x0001e2000c101110 */
[----:B------:R-:W-:Y:S05]  /*5eb0*/  @P4 BRA `(.L_x_146) ;  /* 0x0000000000044947 */ /* 0x000fea0003800000 */
[----:B------:R0:W5:Y:S02]  /*5ec0*/  LDG.E.U8 R5, desc[UR16][R24.64+0x70] ;  /* 0x0000701018057981 */ /* 0x000164000c1e1100 */
.L_x_146:
[----:B------:R-:W-:Y:S05]  /*5ed0*/  BSYNC B1 ;  /* 0x0000000000017941 */ /* 0x000fea0003800000 */
.L_x_145:
        /* <DEDUP_REMOVED lines=12> */
.L_x_148:
[----:B------:R-:W-:Y:S05]  /*5fa0*/  BSYNC B1 ;  /* 0x0000000000017941 */ /* 0x000fea0003800000 */
.L_x_147:
        /* <DEDUP_REMOVED lines=12> */
.L_x_150:
[----:B------:R-:W-:Y:S05]  /*6070*/  BSYNC B1 ;  /* 0x0000000000017941 */ /* 0x000fea0003800000 */
.L_x_149:
        /* <DEDUP_REMOVED lines=8> */
[----:B0-----:R-:W-:-:S05]  /*6100*/  F2FP.SATFINITE.E4M3.F32.PACK_AB_MERGE_C R17, RZ, R18, RZ ;  /* 0x00000012ff11723e */ /* 0x001fca00048070ff */
[----:B------:R0:W-:Y:S01]  /*6110*/  @!P4 STG.E.U8 desc[UR16][R6.64+0x70], R17 ;  /* 0x000070110600c986 */ /* 0x0001e2000c101110 */
[----:B------:R-:W-:Y:S05]  /*6120*/  @P3 BRA `(.L_x_152) ;  /* 0x0000000000043947 */ /* 0x000fea0003800000 */
[----:B------:R0:W5:Y:S02]  /*6130*/  LDG.E.U8 R5, desc[UR16][R26.64+0x71] ;  /* 0x000071101a057981 */ /* 0x000164000c1e1100 */
.L_x_152:
[----:B------:R-:W-:Y:S05]  /*6140*/  BSYNC B1 ;  /* 0x0000000000017941 */ /* 0x000fea0003800000 */
.L_x_151:
        /* <DEDUP_REMOVED lines=12> */
.L_x_154:
[----:B------:R-:W-:Y:S05]  /*6210*/  BSYNC B1 ;  /* 0x0000000000017941 */ /* 0x000fea0003800000 */
.L_x_153:
        /* <DEDUP_REMOVED lines=12> */
.L_x_156:
[----:B------:R-:W-:Y:S05]  /*62e0*/  BSYNC B1 ;  /* 0x0000000000017941 */ /* 0x000fea0003800000 */
.L_x_155:
        /* <DEDUP_REMOVED lines=12> */
.L_x_158:
[----:B------:R-:W-:Y:S05]  /*63b0*/  BSYNC B1 ;  /* 0x0000000000017941 */ /* 0x000fea0003800000 */
.L_x_157:
[----:B-----5:R-:W-:Y:S01]  /*63c0*/  LOP3.LUT R5, R5, 0xff, RZ, 0xc0, !PT ;  /* 0x000000ff05057812 */ /* 0x020fe200078ec0ff */
[----:B------:R-:W-:Y:S01]  /*63d0*/  BSSY B1, `(.L_x_159) ;  /* 0x000000b000017945 */ /* 0x000fe20003800000 */
[----:B------:R-:W-:Y:S02]  /*63e0*/  ISETP.LT.OR P1, PT, R29, 0x7a, !P1 ;  /* 0x0000007a1d00780c */ /* 0x000fe40004f21670 */
[----:B------:R-:W-:-:S05]  /*63f0*/  F2FP.F16.E4M3.UNPACK_B R5, R5 ;  /* 0x00000005ff05723e */ /* 0x000fca00020006ff */
[----:B01--4-:R-:W-:Y:S01]  /*6400*/  HADD2.F32 R10, -RZ, R5.H0_H0 ;  /* 0x20000005ff0a7230 */ /* 0x013fe20000004100 */
[----:B------:R-:W-:-:S04]  /*6410*/  PRMT R5, RZ, 0x7610, R5 ;  /* 0x00007610ff057816 */ /* 0x000fc80000000005 */
[----:B------:R-:W-:-:S04]  /*6420*/  FMUL R10, R10, R9 ;  /* 0x000000090a0a7220 */ /* 0x000fc80000400000 */
[----:B------:R-:W-:-:S05]  /*6430*/  FFMA R10, R15, R8, R10 ;  /* 0x000000080f0a7223 */ /* 0x000fca000000000a */
[----:B------:R-:W-:-:S05]  /*6440*/  F2FP.SATFINITE.E4M3.F32.PACK_AB_MERGE_C R11, RZ, R10, RZ ;  /* 0x0000000aff0b723e */ /* 0x000fca00048070ff */
[----:B------:R0:W-:Y:S01]  /*6450*/  @!P3 STG.E.U8 desc[UR16][R6.64+0x78], R11 ;  /* 0x0000780b0600b986 */ /* 0x0001e2000c101110 */
[----:B------:R-:W-:Y:S05]  /*6460*/  @P1 BRA `(.L_x_160) ;  /* 0x0000000000041947 */ /* 0x000fea0003800000 */
[----:B------:R1:W5:Y:S02]  /*6470*/  LDG.E.U8 R5, desc[UR16][R26.64+0x79] ;  /* 0x000079101a057981 */ /* 0x000364000c1e1100 */
.L_x_160:
[----:B------:R-:W-:Y:S05]  /*6480*/  BSYNC B1 ;  /* 0x0000000000017941 */ /* 0x000fea0003800000 */
.L_x_159:
[----:B------:R-:W-:Y:S05]  /*6490*/  @P1 BRA `(.L_x_161) ;  /* 0x0000001000281947 */ /* 0x000fea0003800000 */
[----:B-----5:R-:W-:-:S04]  /*64a0*/  LOP3.LUT R5, R5, 0xff, RZ, 0xc0, !PT ;  /* 0x000000ff05057812 */ /* 0x020fc800078ec0ff */
[----:B------:R-:W-:-:S05]  /*64b0*/  F2FP.F16.E4M3.UNPACK_B R5, R5 ;  /* 0x00000005ff05723e */ /* 0x000fca00020006ff */
[----:B------:R-:W-:-:S05]  /*64c0*/  HADD2.F32 R10, -RZ, R5.H0_H0 ;  /* 0x20000005ff0a7230 */ /* 0x000fca0000004100 */
[----:B------:R-:W-:-:S04]  /*64d0*/  FMUL R5, R10, R9 ;  /* 0x000000090a057220 */ /* 0x000fc80000400000 */
[----:B------:R-:W-:-:S05]  /*64e0*/  FFMA R5, R14, R8, R5 ;  /* 0x000000080e057223 */ /* 0x000fca0000000005 */
[----:B------:R-:W-:-:S05]  /*64f0*/  F2FP.SATFINITE.E4M3.F32.PACK_AB_MERGE_C R5, RZ, R5, RZ ;  /* 0x00000005ff05723e */ /* 0x000fca00048070ff */
[----:B------:R4:W-:Y:S01]  /*6500*/  STG.E.U8 desc[UR16][R6.64+0x79], R5 ;  /* 0x0000790506007986 */ /* 0x0009e2000c101110 */
[----:B------:R-:W-:Y:S05]  /*6510*/  BRA `(.L_x_161) ;  /* 0x0000001000087947 */ /* 0x000fea0003800000 */
.L_x_32:
[----:B------:R-:W-:Y:S01]  /*6520*/  ISETP.GE.AND P1, PT, R34, 0x1, PT ;  /* 0x000000012200780c */ /* 0x000fe20003f26270 */
[-C--:B--2---:R-:W-:Y:S01]  /*6530*/  FMUL R141, R141, R8.reuse ;  /* 0x000000088d8d7220 */ /* 0x084fe20000400000 */
[-C--:B------:R-:W-:Y:S01]  /*6540*/  FMUL R136, R136, R8.reuse ;  /* 0x0000000888887220 */ /* 0x080fe20000400000 */
[----:B------:R-:W-:Y:S01]  /*6550*/  ISETP.GE.AND P0, PT, R34, 0x9, PT ;  /* 0x000000092200780c */ /* 0x000fe20003f06270 */
[-C--:B------:R-:W-:Y:S01]  /*6560*/  FMUL R139, R139, R8.reuse ;  /* 0x000000088b8b7220 */ /* 0x080fe20000400000 */
[C---:B------:R-:W-:Y:S01]  /*6570*/  ISETP.LT.OR P4, PT, R29.reuse, 0x1, !P1 ;  /* 0x000000011d00780c */ /* 0x040fe20004f81670 */
[-C--:B------:R-:W-:Y:S01]  /*6580*/  FMUL R134, R134, R8.reuse ;  /* 0x0000000886867220 */ /* 0x080fe20000400000 */
[----:B------:R-:W-:Y:S01]  /*6590*/  ISETP.LT.OR P5, PT, R29, 0x2, !P1 ;  /* 0x000000021d00780c */ /* 0x000fe20004fa1670 */
[-C--:B------:R-:W-:Y:S01]  /*65a0*/  FMUL R137, R137, R8.reuse ;  /* 0x0000000889897220 */ /* 0x080fe20000400000 */
[----:B------:R-:W-:Y:S01]  /*65b0*/  F2FP.SATFINITE.E4M3.F32.PACK_AB_MERGE_C R141, RZ, R141, RZ ;  /* 0x0000008dff8d723e */ /* 0x000fe200048070ff */
[----:B------:R-:W-:Y:S01]  /*65c0*/  FMUL R132, R132, R8 ;  /* 0x0000000884847220 */ /* 0x000fe20000400000 */
[----:B------:R-:W-:Y:S01]  /*65d0*/  F2FP.SATFINITE.E4M3.F32.PACK_AB_MERGE_C R5, RZ, R136, RZ ;  /* 0x00000088ff05723e */ /* 0x000fe200048070ff */
[-C--:B------:R-:W-:Y:S01]  /*65e0*/  FMUL R135, R135, R8.reuse ;  /* 0x0000000887877220 */ /* 0x080fe20000400000 */
[C---:B------:R-:W-:Y:S01]  /*65f0*/  ISETP.LT.OR P3, PT, R29.reuse, 0x1, !P0 ;  /* 0x000000011d00780c */ /* 0x040fe20004761670 */
[-C--:B------:R-:W-:Y:S01]  /*6600*/  FMUL R130, R130, R8.reuse ;  /* 0x0000000882827220 */ /* 0x080fe20000400000 */
[----:B------:R-:W-:Y:S01]  /*6610*/  ISETP.LT.OR P6, PT, R29, 0xa, !P1 ;  /* 0x0000000a1d00780c */ /* 0x000fe20004fc1670 */
[-C--:B------:R-:W-:Y:S01]  /*6620*/  FMUL R133, R133, R8.reuse ;  /* 0x0000000885857220 */ /* 0x080fe20000400000 */
[----:B------:R-:W-:Y:S01]  /*6630*/  F2FP.SATFINITE.E4M3.F32.PACK_AB_MERGE_C R139, RZ, R139, RZ ;  /* 0x0000008bff8b723e */ /* 0x000fe200048070ff */
[----:B------:R-:W-:Y:S01]  /*6640*/  @!P4 STG.E.U8 desc[UR16][R10.64], R141 ;  /* 0x0000008d0a00c986 */ /* 0x000fe2000c101110 */
[C---:B------:R-:W-:Y:S01]  /*6650*/  ISETP.LT.OR P4, PT, R29.reuse, 0x2, !P0 ;  /* 0x000000021d00780c */ /* 0x040fe20004781670 */
[----:B------:R-:W-:Y:S01]  /*6660*/  FMUL R128, R128, R8 ;  /* 0x0000000880807220 */ /* 0x000fe20000400000 */
[----:B------:R-:W-:Y:S01]  /*6670*/  F2FP.SATFINITE.E4M3.F32.PACK_AB_MERGE_C R25, RZ, R134, RZ ;  /* 0x00000086ff19723e */ /* 0x000fe200048070ff */
[----:B------:R0:W-:Y:S01]  /*6680*/  @!P5 STG.E.U8 desc[UR16][R10.64+0x1], R5 ;  /* 0x000001050a00d986 */ /* 0x0001e2000c101110 */
[----:B------:R-:W-:Y:S01]  /*6690*/  ISETP.LT.OR P5, PT, R29, 0x9, !P1 ;  /* 0x000000091d00780c */ /* 0x000fe20004fa1670 */
[-C--:B------:R-:W-:Y:S01]  /*66a0*/  FMUL R131, R131, R8.reuse ;  /* 0x0000000883837220 */ /* 0x080fe20000400000 */
[----:B------:R-:W-:Y:S01]  /*66b0*/  F2FP.SATFINITE.E4M3.F32.PACK_AB_MERGE_C R137, RZ, R137, RZ ;  /* 0x00000089ff89723e */ /* 0x000fe200048070ff */
[----:B------:R-:W-:Y:S01]  /*66c0*/  @!P3 STG.E.U8 desc[UR16][R6.64], R139 ;  /* 0x0000008b0600b986 */ /* 0x000fe2000c101110 */
[----:B------:R-:W-:Y:S01]  /*66d0*/  ISETP.LT.OR P3, PT, R29, 0x9, !P0 ;  /* 0x000000091d00780c */ /* 0x000fe20004761670 */
[-C--:B------:R-:W-:Y:S01]  /*66e0*/  FMUL R126, R126, R8.reuse ;  /* 0x000000087e7e7220 */ /* 0x080fe20000400000 */
[----:B------:R-:W-:Y:S01]  /*66f0*/  F2FP.SATFINITE.E4M3.F32.PACK_AB_MERGE_C R135, RZ, R135, RZ ;  /* 0x00000087ff87723e */ /* 0x000fe200048070ff */
[-C--:B------:R-:W-:Y:S01]  /*6700*/  FMUL R129, R129, R8.reuse ;  /* 0x0000000881817220 */ /* 0x080fe20000400000 */
[----:B------:R-:W-:Y:S01]  /*6710*/  F2FP.SATFINITE.E4M3.F32.PACK_AB_MERGE_C R133, RZ, R133, RZ ;  /* 0x00000085ff85723e */ /* 0x000fe200048070ff */
[----:B------:R1:W-:Y:S01]  /*6720*/  @!P4 STG.E.U8 desc[UR16][R6.64+0x1], R25 ;  /* 0x000001190600c986 */ /* 0x0003e2000c101110 */
[C---:B------:R-:W-:Y:S01]  /*6730*/  ISETP.LT.OR P4, PT, R29.reuse, 0xa, !P0 ;  /* 0x0000000a1d00780c */ /* 0x040fe20004781670 */
[----:B------:R-:W-:Y:S01]  /*6740*/  FMUL R124, R124, R8 ;  /* 0x000000087c7c7220 */ /* 0x000fe20000400000 */
[----:B0-----:R-:W-:Y:S01]  /*6750*/  F2FP.SATFINITE.E4M3.F32.PACK_AB_MERGE_C R5, RZ, R132, RZ ;  /* 0x00000084ff05723e */ /* 0x001fe200048070ff */
[----:B------:R-:W-:Y:S01]  /*6760*/  @!P5 STG.E.U8 desc[UR16][R10.64+0x8], R137 ;  /* 0x000008890a00d986 */ /* 0x000fe2000c101110 */
[----:B------:R-:W-:Y:S01]  /*6770*/  ISETP.LT.OR P5, PT, R29, 0x11, !P1 ;  /* 0x000000111d00780c */ /* 0x000fe20004fa1670 */
[-C--:B------:R-:W-:Y:S01]  /*6780*/  FMUL R127, R127, R8.reuse ;  /* 0x000000087f7f7220 */ /* 0x080fe20000400000 */
[----:B------:R-:W-:Y:S01]  /*6790*/  F2FP.SATFINITE.E4M3.F32.PACK_AB_MERGE_C R131, RZ, R131, RZ ;  /* 0x00000083ff83723e */ /* 0x000fe200048070ff */
[----:B------:R0:W-:Y:S01]  /*67a0*/  @!P6 STG.E.U8 desc[UR16][R10.64+0x9], R5 ;  /* 0x000009050a00e986 */ /* 0x0001e2000c101110 */
[----:B------:R-:W-:Y:S01]  /*67b0*/  ISETP.LT.OR P6, PT, R29, 0x12, !P1 ;  /* 0x000000121d00780c */ /* 0x000fe20004fc1670 */
[----:B------:R-:W-:Y:S01]  /*67c0*/  FMUL R122, R122, R8 ;  /* 0x000000087a7a7220 */ /* 0x000fe20000400000 */
[----:B------:R-:W-:Y:S01]  /*67d0*/  F2FP.SATFINITE.E4M3.F32.PACK_AB_MERGE_C R129, RZ, R129, RZ ;  /* 0x00000081ff81723e */ /* 0x000fe200048070ff */
[----:B------:R-:W-:Y:S01]  /*67e0*/  @!P3 STG.E.U8 desc[UR16][R6.64+0x8], R135 ;  /* 0x000008870600b986 */ /* 0x000fe2000c101110 */
[----:B-1----:R-:W-:Y:S01]  /*67f0*/  F2FP.SATFINITE.E4M3.F32.PACK_AB_MERGE_C R25, RZ, R130, RZ ;  /* 0x00000082ff19723e */ /* 0x002fe200048070ff */
[-C--:B------:R-:W-:Y:S01]  /*6800*/  FMUL R125, R125, R8.reuse ;  /* 0x000000087d7d7220 */ /* 0x080fe20000400000 */
[C---:B------:R-:W-:Y:S01]  /*6810*/  ISETP.LT.OR P3, PT, R29.reuse, 0x11, !P0 ;  /* 0x000000111d00780c */ /* 0x040fe20004761670 */
[-C--:B------:R-:W-:Y:S01]  /*6820*/  FMUL R120, R120, R8.reuse ;  /* 0x0000000878787220 */ /* 0x080fe20000400000 */
[----:B------:R-:W-:Y:S01]  /*6830*/  F2FP.SATFINITE.E4M3.F32.PACK_AB_MERGE_C R127, RZ, R127, RZ ;  /* 0x0000007fff7f723e */ /* 0x000fe200048070ff */
[----:B------:R1:W-:Y:S01]  /*6840*/  @!P4 STG.E.U8 desc[UR16][R6.64+0x9], R25 ;  /* 0x000009190600c986 */ /* 0x0003e2000c101110 */
[----:B------:R-:W-:Y:S01]  /*6850*/  ISETP.LT.OR P4, PT, R29, 0x12, !P0 ;  /* 0x000000121d00780c */ /* 0x000fe20004781670 */
[----:B------:R-:W-:Y:S01]  /*6860*/  FMUL R123, R123, R8 ;  /* 0x000000087b7b7220 */ /* 0x000fe20000400000 */
[----:B0-----:R-:W-:Y:S01]  /*6870*/  F2FP.SATFINITE.E4M3.F32.PACK_AB_MERGE_C R5, RZ, R128, RZ ;  /* 0x00000080ff05723e */ /* 0x001fe200048070ff */
[----:B------:R-:W-:Y:S01]  /*6880*/  @!P5 STG.E.U8 desc[UR16][R10.64+0x10], R133 ;  /* 0x000010850a00d986 */ /* 0x000fe2000c101110 */
[C---:B------:R-:W-:Y:S01]  /*6890*/  ISETP.LT.OR P5, PT, R29.reuse, 0x19, !P1 ;  /* 0x000000191d00780c */ /* 0x040fe20004fa1670 */
[-C--:B------:R-:W-:Y:S01]  /*68a0*/  FMUL R118, R118, R8.reuse ;  /* 0x0000000876767220 */ /* 0x080fe20000400000 */
[----:B------:R-:W-:Y:S01]  /*68b0*/  F2FP.SATFINITE.E4M3.F32.PACK_AB_MERGE_C R125, RZ, R125, RZ ;  /* 0x0000007dff7d723e */ /* 0x000fe200048070ff */
[----:B------:R0:W-:Y:S01]  /*68c0*/  @!P6 STG.E.U8 desc[UR16][R10.64+0x11], R5 ;  /* 0x000011050a00e986 */ /* 0x0001e2000c101110 */
[----:B------:R-:W-:Y:S01]  /*68d0*/  ISETP.LT.OR P6, PT, R29, 0x1a, !P1 ;  /* 0x0000001a1d00780c */ /* 0x000fe20004fc1670 */
[-C--:B------:R-:W-:Y:S01]  /*68e0*/  FMUL R121, R121, R8.reuse ;  /* 0x0000000879797220 */ /* 0x080fe20000400000 */
[----:B------:R-:W-:Y:S01]  /*68f0*/  FMUL R116, R116, R8 ;  /* 0x0000000874747220 */ /* 0x000fe20000400000 */
[----:B-1----:R-:W-:Y:S01]  /*6900*/  F2FP.SATFINITE.E4M3.F32.PACK_AB_MERGE_C R25, RZ, R126, RZ ;  /* 0x0000007eff19723e */ /* 0x002fe200048070ff */
[----:B------:R-:W-:Y:S01]  /*6910*/  @!P3 STG.E.U8 desc[UR16][R6.64+0x10], R131 ;  /* 0x000010830600b986 */ /* 0x000fe2000c101110 */
[----:B------:R-:W-:Y:S01]  /*6920*/  ISETP.LT.OR P3, PT, R29, 0x19, !P0 ;  /* 0x000000191d00780c */ /* 0x000fe20004761670 */
        /* <DEDUP_REMOVED lines=35> */
[----:B------:R-:W-:Y:S01]  /*6b60*/  ISETP.LT.OR P3, PT, R29, 0x29, !P0 ;  /* 0x000000291d00780c */ /* 0x000fe20004761670 */
[-C--:B------:R-:W-:Y:S01]  /*6b70*/  FMUL R109, R109, R8.reuse ;  /* 0x000000086d6d7220 */ /* 0x080fe20000400000 */
[-C--:B------:R-:W-:Y:S01]  /*6b80*/  FMUL R104, R104, R8.reuse ;  /* 0x0000000868687220 */ /* 0x080fe20000400000 */
        /* <DEDUP_REMOVED lines=104> */
[----:B------:R-:W-:-:S02]  /*7210*/  ISETP.LT.OR P3, PT, R29, 0x59, !P0 ;  /* 0x000000591d00780c */ /* 0x000fc40004761670 */
[----:B------:R-:W-:Y:S01]  /*7220*/  F2FP.SATFINITE.E4M3.F32.PACK_AB_MERGE_C R19, RZ, R19, RZ ;  /* 0x00000013ff13723e */ /* 0x000fe200048070ff */
[----:B------:R1:W-:Y:S01]  /*7230*/  @!P4 STG.E.U8 desc[UR16][R6.64+0x51], R25 ;  /* 0x000051190600c986 */ /* 0x0003e2000c101110 */
[C---:B------:R-:W-:Y:S02]  /*7240*/  ISETP.LT.OR P4, PT, R29.reuse, 0x5a, !P0 ;  /* 0x0000005a1d00780c */ /* 0x040fe40004781670 */
[----:B0-----:R-:W-:Y:S01]  /*7250*/  F2FP.SATFINITE.E4M3.F32.PACK_AB_MERGE_C R5, RZ, R92, RZ ;  /* 0x0000005cff05723e */ /* 0x001fe200048070ff */
[----:B------:R-:W-:Y:S01]  /*7260*/  @!P5 STG.E.U8 desc[UR16][R10.64+0x58], R97 ;  /* 0x000058610a00d986 */ /* 0x000fe2000c101110 */
[C---:B------:R-:W-:Y:S02]  /*7270*/  ISETP.LT.OR P5, PT, R29.reuse, 0x61, !P1 ;  /* 0x000000611d00780c */ /* 0x040fe40004fa1670 */
[----:B------:R-:W-:Y:S01]  /*7280*/  F2FP.SATFINITE.E4M3.F32.PACK_AB_MERGE_C R13, RZ, R13, RZ ;  /* 0x0000000dff0d723e */ /* 0x000fe200048070ff */
[----:B------:R0:W-:Y:S01]  /*7290*/  @!P6 STG.E.U8 desc[UR16][R10.64+0x59], R5 ;  /* 0x000059050a00e986 */ /* 0x0001e2000c101110 */
[----:B------:R-:W-:-:S02]  /*72a0*/  ISETP.LT.OR P6, PT, R29, 0x62, !P1 ;  /* 0x000000621d00780c */ /* 0x000fc40004fc1670 */
[----:B------:R-:W-:Y:S01]  /*72b0*/  F2FP.SATFINITE.E4M3.F32.PACK_AB_MERGE_C R15, RZ, R15, RZ ;  /* 0x0000000fff0f723e */ /* 0x000fe200048070ff */
[----:B------:R-:W-:Y:S01]  /*72c0*/  @!P3 STG.E.U8 desc[UR16][R6.64+0x58], R95 ;  /* 0x0000585f0600b986 */ /* 0x000fe2000c101110 */
[----:B-1----:R-:W-:Y:S02]  /*72d0*/  F2FP.SATFINITE.E4M3.F32.PACK_AB_MERGE_C R25, RZ, R90, RZ ;  /* 0x0000005aff19723e */ /* 0x002fe400048070ff */
[----:B------:R-:W-:-:S03]  /*72e0*/  ISETP.LT.OR P3, PT, R29, 0x61, !P0 ;  /* 0x000000611d00780c */ /* 0x000fc60004761670 */
[----:B------:R1:W-:Y:S01]  /*72f0*/  @!P4 STG.E.U8 desc[UR16][R6.64+0x59], R25 ;  /* 0x000059190600c986 */ /* 0x0003e2000c101110 */
[C---:B------:R-:W-:Y:S02]  /*7300*/  ISETP.LT.OR P4, PT, R29.reuse, 0x62, !P0 ;  /* 0x000000621d00780c */ /* 0x040fe40004781670 */
[----:B0-----:R-:W-:Y:S01]  /*7310*/  F2FP.SATFINITE.E4M3.F32.PACK_AB_MERGE_C R5, RZ, R88, RZ ;  /* 0x00000058ff05723e */ /* 0x001fe200048070ff */
[----:B------:R-:W-:Y:S01]  /*7320*/  @!P5 STG.E.U8 desc[UR16][R10.64+0x60], R93 ;  /* 0x0000605d0a00d986 */ /* 0x000fe2000c101110 */
[----:B------:R-:W-:-:S03]  /*7330*/  ISETP.LT.OR P5, PT, R29, 0x69, !P1 ;  /* 0x000000691d00780c */ /* 0x000fc60004fa1670 */
[----:B------:R0:W-:Y:S01]  /*7340*/  @!P6 STG.E.U8 desc[UR16][R10.64+0x61], R5 ;  /* 0x000061050a00e986 */ /* 0x0001e2000c101110 */
[C---:B------:R-:W-:Y:S02]  /*7350*/  ISETP.LT.OR P6, PT, R29.reuse, 0x6a, !P1 ;  /* 0x0000006a1d00780c */ /* 0x040fe40004fc1670 */
[----:B-1----:R-:W-:Y:S01]  /*7360*/  F2FP.SATFINITE.E4M3.F32.PACK_AB_MERGE_C R25, RZ, R22, RZ ;  /* 0x00000016ff19723e */ /* 0x002fe200048070ff */
[----:B------:R-:W-:Y:S01]  /*7370*/  @!P3 STG.E.U8 desc[UR16][R6.64+0x60], R91 ;  /* 0x0000605b0600b986 */ /* 0x000fe2000c101110 */
        /* <DEDUP_REMOVED lines=11> */
[----:B------:R-:W-:Y:S01]  /*7430*/  @!P4 STG.E.U8 desc[UR16][R6.64+0x69], R25 ;  /* 0x000069190600c986 */ /* 0x000fe2000c101110 */
[C---:B------:R-:W-:Y:S02]  /*7440*/  ISETP.LT.OR P4, PT, R29.reuse, 0x79, !P1 ;  /* 0x000000791d00780c */ /* 0x040fe40004f81670 */
[C---:B------:R-:W-:Y:S01]  /*7450*/  ISETP.LT.OR P1, PT, R29.reuse, 0x7a, !P1 ;  /* 0x0000007a1d00780c */ /* 0x040fe20004f21670 */
[----:B------:R1:W-:Y:S01]  /*7460*/  @!P5 STG.E.U8 desc[UR16][R10.64+0x70], R21 ;  /* 0x000070150a00d986 */ /* 0x0003e2000c101110 */
[C---:B------:R-:W-:Y:S02]  /*7470*/  ISETP.LT.OR P5, PT, R29.reuse, 0x72, !P0 ;  /* 0x000000721d00780c */ /* 0x040fe400047a1670 */
[----:B0-----:R-:W-:Y:S01]  /*7480*/  F2FP.SATFINITE.E4M3.F32.PACK_AB_MERGE_C R5, RZ, R16, RZ ;  /* 0x00000010ff05723e */ /* 0x001fe200048070ff */
[----:B------:R0:W-:Y:S01]  /*7490*/  @!P6 STG.E.U8 desc[UR16][R10.64+0x71], R17 ;  /* 0x000071110a00e986 */ /* 0x0001e2000c101110 */
[C---:B------:R-:W-:Y:S02]  /*74a0*/  ISETP.LT.OR P6, PT, R29.reuse, 0x79, !P0 ;  /* 0x000000791d00780c */ /* 0x040fe400047c1670 */
[----:B------:R-:W-:Y:S01]  /*74b0*/  ISETP.LT.OR P0, PT, R29, 0x7a, !P0 ;  /* 0x0000007a1d00780c */ /* 0x000fe20004701670 */
[----:B------:R2:W-:Y:S01]  /*74c0*/  @!P3 STG.E.U8 desc[UR16][R6.64+0x70], R19 ;  /* 0x000070130600b986 */ /* 0x0005e2000c101110 */
[----:B-1----:R-:W-:-:S05]  /*74d0*/  F2FP.SATFINITE.E4M3.F32.PACK_AB_MERGE_C R21, RZ, R14, RZ ;  /* 0x0000000eff15723e */ /* 0x002fca00048070ff */
[----:B------:R2:W-:Y:S01]  /*74e0*/  @!P5 STG.E.U8 desc[UR16][R6.64+0x71], R5 ;  /* 0x000071050600d986 */ /* 0x0005e2000c101110 */
[----:B0-----:R-:W-:-:S03]  /*74f0*/  F2FP.SATFINITE.E4M3.F32.PACK_AB_MERGE_C R17, RZ, R12, RZ ;  /* 0x0000000cff11723e */ /* 0x001fc600048070ff */
[----:B------:R2:W-:Y:S04]  /*7500*/  @!P4 STG.E.U8 desc[UR16][R10.64+0x78], R13 ;  /* 0x0000780d0a00c986 */ /* 0x0005e8000c101110 */
[----:B------:R2:W-:Y:S04]  /*7510*/  @!P1 STG.E.U8 desc[UR16][R10.64+0x79], R17 ;  /* 0x000079110a009986 */ /* 0x0005e8000c101110 */
[----:B------:R2:W-:Y:S04]  /*7520*/  @!P6 STG.E.U8 desc[UR16][R6.64+0x78], R15 ;  /* 0x0000780f0600e986 */ /* 0x0005e8000c101110 */
[----:B------:R2:W-:Y:S02]  /*7530*/  @!P0 STG.E.U8 desc[UR16][R6.64+0x79], R21 ;  /* 0x0000791506008986 */ /* 0x0005e4000c101110 */
.L_x_161:
[----:B------:R-:W-:Y:S05]  /*7540*/  BSYNC B0 ;  /* 0x0000000000007941 */ /* 0x000fea0003800000 */
.L_x_31:
[----:B------:R-:W-:Y:S01]  /*7550*/  ULDC UR6, c[0x0][0xc] ;  /* 0x0000030000067ab9 */ /* 0x000fe20000000800 */
[----:B------:R-:W-:Y:S01]  /*7560*/  ULDC UR7, c[0x0][0x10] ;  /* 0x0000040000077ab9 */ /* 0x000fe20000000800 */
[----:B--2-45:R-:W2:Y:S01]  /*7570*/  LDC R5, c[0x0][0x14] ;  /* 0x00000500ff057b82 */ /* 0x034ea20000000800 */
[----:B------:R-:W-:Y:S01]  /*7580*/  UIMAD.WIDE.U32 UR6, UR6, UR7, URZ ;  /* 0x00000007060672a5 */ /* 0x000fe2000f8e003f */
[----:B0-----:R-:W-:Y:S01]  /*7590*/  PRMT R7, RZ, 0x7610, R7 ;  /* 0x00007610ff077816 */ /* 0x001fe20000000007 */
[----:B------:R-:W-:-:S04]  /*75a0*/  IMAD.MOV.U32 R6, RZ, RZ, -0x1 ;  /* 0xffffffffff067424 */ /* 0x000fc800078e00ff */
[----:B--2---:R-:W-:-:S04]  /*75b0*/  IMAD.WIDE.U32 R2, R5, UR6, R2 ;  /* 0x0000000605027c25 */ /* 0x004fc8000f8e0002 */
[----:B------:R-:W-:Y:S01]  /*75c0*/  IMAD R5, R5, UR7, RZ ;  /* 0x0000000705057c24 */ /* 0x000fe2000f8e02ff */
[----:B------:R-:W-:Y:S02]  /*75d0*/  ULDC.64 UR6, c[0x0][0x650] ;  /* 0x0001940000067ab9 */ /* 0x000fe40000000a00 */
[----:B------:R-:W-:Y:S01]  /*75e0*/  ISETP.GE.U32.AND P0, PT, R2, UR6, PT ;  /* 0x0000000602007c0c */ /* 0x000fe2000bf06070 */
[----:B------:R-:W-:Y:S02]  /*75f0*/  IMAD.IADD R3, R3, 0x1, R5 ;  /* 0x0000000103037824 */ /* 0x000fe400078e0205 */
[----:B------:R-:W-:-:S03]  /*7600*/  IMAD.MOV.U32 R5, RZ, RZ, -0x1 ;  /* 0xffffffffff057424 */ /* 0x000fc600078e00ff */
[----:B------:R-:W-:-:S13]  /*7610*/  ISETP.GE.U32.AND.EX P0, PT, R3, UR7, PT, P0 ;  /* 0x0000000703007c0c */ /* 0x000fda000bf06100 */
[----:B------:R-:W-:Y:S05]  /*7620*/  @P0 BRA `(.L_x_162) ;  /* 0x0000000400600947 */ /* 0x000fea0003800000 */
[----:B------:R-:W0:Y:S01]  /*7630*/  S2R R20, SR_CTAID.X ;  /* 0x0000000000147919 */ /* 0x000e220000002500 */
[----:B------:R-:W2:Y:S01]  /*7640*/  LDC.64 R14, c[0x0][0x628] ;  /* 0x00018a00ff0e7b82 */ /* 0x000ea20000000a00 */
[----:B------:R-:W-:Y:S01]  /*7650*/  ULDC UR6, c[0x0][0x150] ;  /* 0x0000540000067ab9 */ /* 0x000fe20000000800 */
[----:B------:R-:W-:Y:S01]  /*7660*/  IMAD.MOV.U32 R12, RZ, RZ, R2 ;  /* 0x000000ffff0c7224 */ /* 0x000fe200078e0002 */
[----:B------:R-:W4:Y:S01]  /*7670*/  S2R R22, SR_CTAID.Y ;  /* 0x0000000000167919 */ /* 0x000f220000002600 */
[----:B------:R-:W-:-:S04]  /*7680*/  IMAD.MOV.U32 R13, RZ, RZ, R3 ;  /* 0x000000ffff0d7224 */ /* 0x000fc800078e0003 */
[----:B------:R-:W1:Y:S08]  /*7690*/  LDC R23, c[0x0][0x144] ;  /* 0x00005100ff177b82 */ /* 0x000e700000000800 */
[----:B------:R-:W1:Y:S08]  /*76a0*/  LDC R16, c[0x0][0x630] ;  /* 0x00018c00ff107b82 */ /* 0x000e700000000800 */
[----:B------:R-:W1:Y:S01]  /*76b0*/  LDC.64 R18, c[0x0][0x620] ;  /* 0x00018800ff127b82 */ /* 0x000e620000000a00 */
[----:B--2---:R-:W-:-:S04]  /*76c0*/  ISETP.NE.U32.AND P0, PT, R14, RZ, PT ;  /* 0x000000ff0e00720c */ /* 0x004fc80003f05070 */
[----:B------:R-:W-:Y:S02]  /*76d0*/  ISETP.NE.AND.EX P0, PT, R15, RZ, PT, P0 ;  /* 0x000000ff0f00720c */ /* 0x000fe40003f05300 */
[----:B0-----:R-:W-:-:S05]  /*76e0*/  I2FP.F32.U32 R5, R20 ;  /* 0x0000001400057245 */ /* 0x001fca0000201000 */
[----:B------:R-:W-:-:S04]  /*76f0*/  FMUL R5, R5, UR6 ;  /* 0x0000000605057c20 */ /* 0x000fc80008400000 */
[----:B------:R0:W2:Y:S02]  /*7700*/  F2I.U32.TRUNC.NTZ R21, R5 ;  /* 0x0000000500157305 */ /* 0x0000a4000020f000 */
[----:B----4-:R-:W-:Y:S05]  /*7710*/  @!P0 BRA `(.L_x_163) ;  /* 0x0000000000288947 */ /* 0x010fea0003800000 */
[----:B0-----:R-:W0:Y:S02]  /*7720*/  LDC R5, c[0x0][0x634] ;  /* 0x00018d00ff057b82 */ /* 0x001e240000000800 */
        /* <DEDUP_REMOVED lines=9> */
.L_x_163:
[-CC-:B-1----:R-:W-:Y:S01]  /*77c0*/  SHF.R.U64 R17, R12, R16.reuse, R13.reuse ;  /* 0x000000100c117219 */ /* 0x182fe2000000120d */
[----:B------:R-:W1:Y:S01]  /*77d0*/  LDC.64 R28, c[0x0][0x640] ;  /* 0x00019000ff1c7b82 */ /* 0x000e620000000a00 */
[----:B0-----:R-:W-:Y:S01]  /*77e0*/  SHF.R.U32.HI R5, RZ, R16, R13 ;  /* 0x00000010ff057219 */ /* 0x001fe2000001160d */
[----:B--2---:R-:W-:Y:S01]  /*77f0*/  IMAD.MOV R21, RZ, RZ, -R21 ;  /* 0x000000ffff157224 */ /* 0x004fe200078e0a15 */
[----:B------:R-:W-:Y:S01]  /*7800*/  IADD3 R11, P0, RZ, -R17, RZ ;  /* 0x80000011ff0b7210 */ /* 0x000fe20007f1e0ff */
[----:B------:R-:W-:Y:S02]  /*7810*/  ULDC UR6, c[0x0][0x154] ;  /* 0x0000550000067ab9 */ /* 0x000fe40000000800 */
[----:B------:R-:W-:Y:S02]  /*7820*/  IMAD R23, R23, R21, R20 ;  /* 0x0000001517177224 */ /* 0x000fe400078e0214 */
[----:B------:R-:W0:Y:S01]  /*7830*/  LDC R12, c[0x0][0x618] ;  /* 0x00018600ff0c7b82 */ /* 0x000e220000000800 */
[----:B------:R-:W-:-:S02]  /*7840*/  IMAD.X R5, RZ, RZ, ~R5, P0 ;  /* 0x000000ffff057224 */ /* 0x000fc400000e0e05 */
[----:B------:R-:W-:-:S04]  /*7850*/  IMAD.WIDE.U32 R6, R11, R18, R2 ;  /* 0x000000120b067225 */ /* 0x000fc800078e0002 */
[----:B------:R-:W-:Y:S01]  /*7860*/  IMAD R10, R5, R18, RZ ;  /* 0x00000012050a7224 */ /* 0x000fe200078e02ff */
[----:B------:R-:W2:Y:S03]  /*7870*/  LDC R24, c[0x0][0x608] ;  /* 0x00018200ff187b82 */ /* 0x000ea60000000800 */
[----:B------:R-:W-:Y:S02]  /*7880*/  IMAD R5, R11, R19, R10 ;  /* 0x000000130b057224 */ /* 0x000fe400078e020a */
[----:B------:R-:W-:Y:S02]  /*7890*/  IMAD.MOV.U32 R11, RZ, RZ, 0x1 ;  /* 0x00000001ff0b7424 */ /* 0x000fe400078e00ff */
[----:B------:R-:W-:Y:S01]  /*78a0*/  IMAD.IADD R5, R7, 0x1, R5 ;  /* 0x0000000107057824 */ /* 0x000fe200078e0205 */
[----:B---3--:R-:W3:Y:S01]  /*78b0*/  LDC R26, c[0x0][0x658] ;  /* 0x00019600ff1a7b82 */ /* 0x008ee20000000800 */
[----:B------:R-:W-:-:S02]  /*78c0*/  I2FP.F32.U32 R7, R22 ;  /* 0x0000001600077245 */ /* 0x000fc40000201000 */
[----:B-1----:R-:W-:-:S03]  /*78d0*/  ISETP.NE.U32.AND P0, PT, R28, RZ, PT ;  /* 0x000000ff1c00720c */ /* 0x002fc60003f05070 */
[----:B------:R-:W-:Y:S01]  /*78e0*/  FMUL R10, R7, UR6 ;  /* 0x00000006070a7c20 */ /* 0x000fe20008400000 */
[----:B------:R-:W-:Y:S01]  /*78f0*/  ISETP.NE.AND.EX P0, PT, R29, RZ, PT, P0 ;  /* 0x000000ff1d00720c */ /* 0x000fe20003f05300 */
[----:B------:R-:W1:Y:S01]  /*7900*/  LDC R21, c[0x0][0x148] ;  /* 0x00005200ff157b82 */ /* 0x000e620000000800 */
[-CC-:B0-----:R-:W-:Y:S01]  /*7910*/  SHF.R.U64 R16, R6, R12.reuse, R5.reuse ;  /* 0x0000000c06107219 */ /* 0x181fe20000001205 */
[----:B------:R0:W4:Y:S01]  /*7920*/  F2I.U32.TRUNC.NTZ R18, R10 ;  /* 0x0000000a00127305 */ /* 0x000122000020f000 */
[----:B------:R-:W-:Y:S01]  /*7930*/  SHF.R.U32.HI R5, RZ, R12, R5 ;  /* 0x0000000cff057219 */ /* 0x000fe20000011605 */
[----:B------:R-:W-:-:S04]  /*7940*/  IMAD.MOV.U32 R7, RZ, RZ, -0x1 ;  /* 0xffffffffff077424 */ /* 0x000fc800078e00ff */
[----:B------:R-:W0:Y:S01]  /*7950*/  LDC R20, c[0x0][0x600] ;  /* 0x00018000ff147b82 */ /* 0x000e220000000800 */
[-CC-:B--2---:R-:W-:Y:S02]  /*7960*/  SHF.R.U64 R14, R16, R24.reuse, R5.reuse ;  /* 0x00000018100e7219 */ /* 0x184fe40000001205 */
[----:B------:R-:W-:-:S05]  /*7970*/  SHF.R.U32.HI R5, RZ, R24, R5 ;  /* 0x00000018ff057219 */ /* 0x000fca0000011605 */
[----:B------:R-:W2:Y:S01]  /*7980*/  LDC R27, c[0x0][0x648] ;  /* 0x00019200ff1b7b82 */ /* 0x000ea20000000800 */
[-C--:B---3--:R-:W-:Y:S02]  /*7990*/  SHF.L.U32 R6, R7, R26.reuse, RZ ;  /* 0x0000001a07067219 */ /* 0x088fe400000006ff */
[-CC-:B------:R-:W-:Y:S02]  /*79a0*/  SHF.R.U64 R19, R14, R26.reuse, R5.reuse ;  /* 0x0000001a0e137219 */ /* 0x180fe40000001205 */
[----:B------:R-:W-:Y:S02]  /*79b0*/  SHF.R.U32.HI R7, RZ, R26, R5 ;  /* 0x0000001aff077219 */ /* 0x000fe40000011605 */
[----:B------:R-:W-:Y:S01]  /*79c0*/  LOP3.LUT R25, RZ, R6, RZ, 0x33, !PT ;  /* 0x00000006ff197212 */ /* 0x000fe200078e33ff */
[----:B------:R-:W3:Y:S01]  /*79d0*/  LDC R30, c[0x0][0x638] ;  /* 0x00018e00ff1e7b82 */ /* 0x000ee20000000800 */
[----:B------:R-:W-:Y:S01]  /*79e0*/  SHF.L.U32 R26, R11, R26, RZ ;  /* 0x0000001a0b1a7219 */ /* 0x000fe200000006ff */
[----:B------:R-:W-:-:S06]  /*79f0*/  IMAD.MOV.U32 R6, RZ, RZ, R19 ;  /* 0x000000ffff067224 */ /* 0x000fcc00078e0013 */
[----:B------:R-:W0:Y:S01]  /*7a00*/  LDC R31, c[0x0][0x610] ;  /* 0x00018400ff1f7b82 */ /* 0x000e220000000800 */
[----:B----4-:R-:W-:Y:S05]  /*7a10*/  @!P0 BRA `(.L_x_164) ;  /* 0x0000000000288947 */ /* 0x010fea0003800000 */
[----:B------:R-:W4:Y:S02]  /*7a20*/  LDC R6, c[0x0][0x64c] ;  /* 0x00019300ff067b82 */ /* 0x000f240000000800 */
[----:B----4-:R-:W-:-:S05]  /*7a30*/  IADD3 R5, P0, R19, R6, RZ ;  /* 0x0000000613057210 */ /* 0x010fca0007f1e0ff */
[----:B------:R-:W-:-:S04]  /*7a40*/  IMAD.X R15, RZ, RZ, R7, P0 ;  /* 0x000000ffff0f7224 */ /* 0x000fc800000e0607 */
[----:B------:R-:W-:-:S04]  /*7a50*/  IMAD.WIDE.U32 R6, R15, R28, RZ ;  /* 0x0000001c0f067225 */ /* 0x000fc800078e00ff */
[----:B0-----:R-:W-:-:S04]  /*7a60*/  IMAD.WIDE.U32 R10, P0, R5, R29, R6 ;  /* 0x0000001d050a7225 */ /* 0x001fc80007800006 */
[----:B------:R-:W-:-:S04]  /*7a70*/  IMAD.WIDE.U32 R6, R5, R28, RZ ;  /* 0x0000001c05067225 */ /* 0x000fc800078e00ff */
[----:B------:R-:W-:Y:S01]  /*7a80*/  IMAD.X R13, RZ, RZ, RZ, P0 ;  /* 0x000000ffff0d7224 */ /* 0x000fe200000e06ff */
[----:B------:R-:W-:Y:S01]  /*7a90*/  IADD3 RZ, P0, R7, R10, RZ ;  /* 0x0000000a07ff7210 */ /* 0x000fe20007f1e0ff */
[----:B------:R-:W-:-:S04]  /*7aa0*/  IMAD.MOV.U32 R12, RZ, RZ, R11 ;  /* 0x000000ffff0c7224 */ /* 0x000fc800078e000b */
[----:B------:R-:W-:-:S08]  /*7ab0*/  IMAD.WIDE.U32.X R6, R15, R29, R12, P0 ;  /* 0x0000001d0f067225 */ /* 0x000fd000000e040c */
.L_x_164:
[----:B--2---:R-:W-:Y:S01]  /*7ac0*/  SHF.R.U64 R5, R6, R27, R7 ;  /* 0x0000001b06057219 */ /* 0x004fe20000001207 */
[----:B0-----:R-:W-:Y:S01]  /*7ad0*/  VIADD R7, R20, 0xffffffff ;  /* 0xffffffff14077836 */ /* 0x001fe20000000000 */
[----:B------:R-:W-:Y:S01]  /*7ae0*/  LOP3.LUT R28, R14, R25, RZ, 0xc0, !PT ;  /* 0x000000190e1c7212 */ /* 0x000fe200078ec0ff */
[----:B------:R-:W-:Y:S02]  /*7af0*/  IMAD.MOV R18, RZ, RZ, -R18 ;  /* 0x000000ffff127224 */ /* 0x000fe400078e0a12 */
[----:B------:R-:W-:Y:S01]  /*7b00*/  IMAD.MOV R6, RZ, RZ, -R5 ;  /* 0x000000ffff067224 */ /* 0x000fe200078e0a05 */
[----:B------:R-:W-:Y:S01]  /*7b10*/  LOP3.LUT R16, R16, R7, RZ, 0xc0, !PT ;  /* 0x0000000710107212 */ /* 0x000fe200078ec0ff */
[----:B------:R-:W-:Y:S02]  /*7b20*/  IMAD R28, R26, R5, R28 ;  /* 0x000000051a1c7224 */ /* 0x000fe400078e021c */
[----:B-1----:R-:W-:Y:S02]  /*7b30*/  @P2 IMAD R23, R21, R18, R22 ;  /* 0x0000001215172224 */ /* 0x002fe400078e0216 */
[----:B---3--:R-:W-:-:S02]  /*7b40*/  IMAD R5, R6, R30, R19 ;  /* 0x0000001e06057224 */ /* 0x008fc400078e0213 */
[----:B------:R-:W-:Y:S02]  /*7b50*/  IMAD R28, R28, R31, R23 ;  /* 0x0000001f1c1c7224 */ /* 0x000fe400078e0217 */
[----:B------:R-:W-:Y:S02]  /*7b60*/  IMAD R5, R5, R20, R16 ;  /* 0x0000001405057224 */ /* 0x000fe400078e0210 */
[----:B------:R-:W-:-:S03]  /*7b70*/  IMAD.MOV.U32 R7, RZ, RZ, 0x1 ;  /* 0x00000001ff077424 */ /* 0x000fc600078e00ff */
[----:B------:R-:W-:Y:S02]  /*7b80*/  SEL R6, R5, R28, !P2 ;  /* 0x0000001c05067207 */ /* 0x000fe40005000000 */
[----:B------:R-:W-:Y:S01]  /*7b90*/  SEL R28, R28, R5, !P2 ;  /* 0x000000051c1c7207 */ /* 0x000fe20005000000 */
[----:B------:R-:W-:-:S07]  /*7ba0*/  IMAD.MOV.U32 R5, RZ, RZ, R17 ;  /* 0x000000ffff057224 */ /* 0x000fce00078e0011 */
.L_x_162:
[----:B------:R-:W-:Y:S01]  /*7bb0*/  UIADD3 UR5, UR9, UR5, URZ ;  /* 0x0000000509057290 */ /* 0x000fe2000fffe03f */
[----:B------:R-:W-:Y:S01]  /*7bc0*/  LOP3.LUT P0, RZ, R7, 0xff, RZ, 0xc0, !PT ;  /* 0x000000ff07ff7812 */ /* 0x000fe2000780c0ff */
[----:B------:R-:W-:Y:S02]  /*7bd0*/  IMAD.MOV.U32 R7, RZ, RZ, R28 ;  /* 0x000000ffff077224 */ /* 0x000fe400078e001c */
[----:B------:R-:W-:Y:S02]  /*7be0*/  USHF.R.U32.HI UR6, URZ, 0x2, UR5 ;  /* 0x000000023f067899 */ /* 0x000fe40008011605 */
[----:B------:R-:W-:Y:S02]  /*7bf0*/  UISETP.GT.U32.AND UP1, UPT, UR5, 0x3, UPT ;  /* 0x000000030500788c */ /* 0x000fe4000bf24070 */
[----:B------:R-:W-:Y:S02]  /*7c00*/  ULOP3.LUT UR6, UR6, 0x1, URZ, 0xc0, !UPT ;  /* 0x0000000106067892 */ /* 0x000fe4000f8ec03f */
[----:B------:R-:W-:-:S02]  /*7c10*/  UISETP.LT.U32.AND UP1, UPT, UR9, 0x4, UP1 ;  /* 0x000000040900788c */ /* 0x000fc40008f21070 */
[----:B------:R-:W-:Y:S02]  /*7c20*/  UISETP.NE.U32.AND UP0, UPT, UR6, 0x1, UPT ;  /* 0x000000010600788c */ /* 0x000fe4000bf05070 */
[----:B------:R-:W-:Y:S02]  /*7c30*/  USEL UR7, URZ, 0x1, !UP1 ;  /* 0x000000013f077887 */ /* 0x000fe4000c800000 */
[----:B------:R-:W-:Y:S02]  /*7c40*/  UISETP.GT.U32.AND UP0, UPT, UR9, 0x3, !UP0 ;  /* 0x000000030900788c */ /* 0x000fe4000c704070 */
[----:B------:R-:W-:Y:S02]  /*7c50*/  ULOP3.LUT UR5, UR5, 0x3, URZ, 0xc0, !UPT ;  /* 0x0000000305057892 */ /* 0x000fe4000f8ec03f */
[----:B------:R-:W-:-:S04]  /*7c60*/  USEL UR6, URZ, 0x1, !UP0 ;  /* 0x000000013f067887 */ /* 0x000fc8000c000000 */
[----:B------:R-:W-:Y:S01]  /*7c70*/  ULOP3.LUT UR4, UR6, UR4, UR7, 0x96, !UPT ;  /* 0x0000000406047292 */ /* 0x000fe2000f8e9607 */
[----:B------:R-:W-:Y:S11]  /*7c80*/  @P0 BRA `(.L_x_165) ;  /* 0xffffff9000a40947 */ /* 0x000ff6000383ffff */
[----:B------:R-:W-:Y:S05]  /*7c90*/  EXIT ;  /* 0x000000000000794d */ /* 0x000fea0003800000 */
.L_x_3:
[----:B0-----:R-:W-:Y:S01]  /*7ca0*/  ULDC.64 UR4, c[0x0][0x650] ;  /* 0x0001940000047ab9 */ /* 0x001fe20000000a00 */
        /* <DEDUP_REMOVED lines=25> */
.L_x_167:
[--C-:B------:R-:W-:Y:S01]  /*7e40*/  SHF.R.U64 R16, R14, R18, R15.reuse ;  /* 0x000000120e107219 */ /* 0x100fe2000000120f */
[----:B------:R-:W0:Y:S01]  /*7e50*/  LDC R22, c[0x0][0x618] ;  /* 0x00018600ff167b82 */ /* 0x000e220000000800 */
[----:B------:R-:W-:Y:S01]  /*7e60*/  I2FP.F32.U32 R7, R8 ;  /* 0x0000000800077245 */ /* 0x000fe20000201000 */
[----:B------:R-:W-:Y:S01]  /*7e70*/  ULDC UR4, c[0x0][0x150] ;  /* 0x0000540000047ab9 */ /* 0x000fe20000000800 */
[----:B------:R-:W-:Y:S02]  /*7e80*/  SHF.R.U32.HI R6, RZ, R18, R15 ;  /* 0x00000012ff067219 */ /* 0x000fe4000001160f */
[----:B------:R-:W-:Y:S01]  /*7e90*/  IADD3 R9, P0, RZ, -R16, RZ ;  /* 0x80000010ff097210 */ /* 0x000fe20007f1e0ff */
[----:B------:R-:W-:Y:S01]  /*7ea0*/  FMUL R13, R7, UR4 ;  /* 0x00000004070d7c20 */ /* 0x000fe20008400000 */
[----:B------:R-:W-:Y:S01]  /*7eb0*/  ULDC UR4, c[0x0][0x154] ;  /* 0x0000550000047ab9 */ /* 0x000fe20000000800 */
[----:B------:R-:W1:Y:S02]  /*7ec0*/  LDC.64 R24, c[0x0][0x640] ;  /* 0x00019000ff187b82 */ /* 0x000e640000000a00 */
[----:B------:R-:W-:-:S02]  /*7ed0*/  IMAD.X R11, RZ, RZ, ~R6, P0 ;  /* 0x000000ffff0b7224 */ /* 0x000fc400000e0e06 */
[----:B------:R-:W2:Y:S01]  /*7ee0*/  F2I.U32.TRUNC.NTZ R13, R13 ;  /* 0x0000000d000d7305 */ /* 0x000ea2000020f000 */
[----:B------:R-:W-:-:S03]  /*7ef0*/  IMAD.WIDE.U32 R6, R9, R20, R2 ;  /* 0x0000001409067225 */ /* 0x000fc600078e0002 */
[----:B------:R-:W3:Y:S01]  /*7f00*/  LDC R15, c[0x0][0x144] ;  /* 0x00005100ff0f7b82 */ /* 0x000ee20000000800 */
[----:B------:R-:W-:-:S04]  /*7f10*/  IMAD R12, R11, R20, RZ ;  /* 0x000000140b0c7224 */ /* 0x000fc800078e02ff */
[----:B------:R-:W-:Y:S02]  /*7f20*/  IMAD R9, R9, R21, R12 ;  /* 0x0000001509097224 */ /* 0x000fe400078e020c */
[----:B------:R-:W-:Y:S01]  /*7f30*/  IMAD.MOV.U32 R12, RZ, RZ, -0x1 ;  /* 0xffffffffff0c7424 */ /* 0x000fe200078e00ff */
[----:B------:R-:W4:Y:S01]  /*7f40*/  LDC R18, c[0x0][0x608] ;  /* 0x00018200ff127b82 */ /* 0x000f220000000800 */
[----:B------:R-:W-:Y:S01]  /*7f50*/  IMAD.IADD R7, R7, 0x1, R9 ;  /* 0x0000000107077824 */ /* 0x000fe200078e0209 */
[----:B------:R-:W-:-:S04]  /*7f60*/  I2FP.F32.U32 R9, R10 ;  /* 0x0000000a00097245 */ /* 0x000fc80000201000 */
[-C--:B0-----:R-:W-:Y:S01]  /*7f70*/  SHF.R.U64 R14, R6, R22.reuse, R7 ;  /* 0x00000016060e7219 */ /* 0x081fe20000001207 */
[----:B--2---:R-:W-:Y:S01]  /*7f80*/  IMAD.MOV R6, RZ, RZ, -R13 ;  /* 0x000000ffff067224 */ /* 0x004fe200078e0a0d */
[----:B------:R-:W0:Y:S01]  /*7f90*/  LDC R11, c[0x0][0x658] ;  /* 0x00019600ff0b7b82 */ /* 0x000e220000000800 */
[----:B-1----:R-:W-:Y:S01]  /*7fa0*/  ISETP.NE.U32.AND P0, PT, R24, RZ, PT ;  /* 0x000000ff1800720c */ /* 0x002fe20003f05070 */
[----:B------:R-:W-:Y:S01]  /*7fb0*/  FMUL R9, R9, UR4 ;  /* 0x0000000409097c20 */ /* 0x000fe20008400000 */
[----:B------:R-:W-:Y:S02]  /*7fc0*/  SHF.R.U32.HI R7, RZ, R22, R7 ;  /* 0x00000016ff077219 */ /* 0x000fe40000011607 */
[----:B------:R-:W-:-:S03]  /*7fd0*/  ISETP.NE.AND.EX P0, PT, R25, RZ, PT, P0 ;  /* 0x000000ff1900720c */ /* 0x000fc60003f05300 */
[----:B------:R-:W1:Y:S01]  /*7fe0*/  LDC R21, c[0x0][0x148] ;  /* 0x00005200ff157b82 */ /* 0x000e620000000800 */
[----:B---3--:R-:W-:Y:S02]  /*7ff0*/  IMAD R22, R15, R6, R8 ;  /* 0x000000060f167224 */ /* 0x008fe400078e0208 */
[----:B------:R-:W-:-:S05]  /*8000*/  IMAD.MOV.U32 R8, RZ, RZ, 0x1 ;  /* 0x00000001ff087424 */ /* 0x000fca00078e00ff */
[----:B------:R-:W2:Y:S01]  /*8010*/  LDC R20, c[0x0][0x600] ;  /* 0x00018000ff147b82 */ /* 0x000ea20000000800 */
[-CC-:B----4-:R-:W-:Y:S02]  /*8020*/  SHF.R.U64 R17, R14, R18.reuse, R7.reuse ;  /* 0x000000120e117219 */ /* 0x190fe40000001207 */
[----:B------:R-:W-:Y:S02]  /*8030*/  SHF.R.U32.HI R6, RZ, R18, R7 ;  /* 0x00000012ff067219 */ /* 0x000fe40000011607 */
[----:B------:R3:W4:Y:S03]  /*8040*/  F2I.U32.TRUNC.NTZ R18, R9 ;  /* 0x0000000900127305 */ /* 0x000726000020f000 */
[----:B------:R-:W1:Y:S01]  /*8050*/  LDC R23, c[0x0][0x648] ;  /* 0x00019200ff177b82 */ /* 0x000e620000000800 */
[-C--:B0-----:R-:W-:Y:S02]  /*8060*/  SHF.R.U64 R19, R17, R11.reuse, R6 ;  /* 0x0000000b11137219 */ /* 0x081fe40000001206 */
[----:B------:R-:W-:-:S02]  /*8070*/  SHF.L.U32 R12, R12, R11, RZ ;  /* 0x0000000b0c0c7219 */ /* 0x000fc400000006ff */
[-C--:B------:R-:W-:Y:S01]  /*8080*/  SHF.R.U32.HI R7, RZ, R11.reuse, R6 ;  /* 0x0000000bff077219 */ /* 0x080fe20000011606 */
[----:B------:R-:W-:Y:S01]  /*8090*/  IMAD.MOV.U32 R6, RZ, RZ, R19 ;  /* 0x000000ffff067224 */ /* 0x000fe200078e0013 */
[----:B------:R-:W-:Y:S01]  /*80a0*/  SHF.L.U32 R27, R8, R11, RZ ;  /* 0x0000000b081b7219 */ /* 0x000fe200000006ff */
[----:B------:R-:W0:Y:S01]  /*80b0*/  LDC R26, c[0x0][0x638] ;  /* 0x00018e00ff1a7b82 */ /* 0x000e220000000800 */
[----:B------:R-:W-:-:S07]  /*80c0*/  LOP3.LUT R28, RZ, R12, RZ, 0x33, !PT ;  /* 0x0000000cff1c7212 */ /* 0x000fce00078e33ff */
[----:B------:R-:W0:Y:S01]  /*80d0*/  LDC R29, c[0x0][0x610] ;  /* 0x00018400ff1d7b82 */ /* 0x000e220000000800 */
[----:B---34-:R-:W-:Y:S05]  /*80e0*/  @!P0 BRA `(.L_x_168) ;  /* 0x0000000000288947 */ /* 0x018fea0003800000 */
        /* <DEDUP_REMOVED lines=10> */
.L_x_168:
[----:B-1----:R-:W-:Y:S01]  /*8190*/  SHF.R.U64 R7, R6, R23, R7 ;  /* 0x0000001706077219 */ /* 0x002fe20000001207 */
[----:B--2---:R-:W-:Y:S01]  /*81a0*/  VIADD R9, R20, 0xffffffff ;  /* 0xffffffff14097836 */ /* 0x004fe20000000000 */
[----:B------:R-:W-:Y:S01]  /*81b0*/  LOP3.LUT R6, R17, R28, RZ, 0xc0, !PT ;  /* 0x0000001c11067212 */ /* 0x000fe200078ec0ff */
[----:B------:R-:W-:Y:S02]  /*81c0*/  IMAD.MOV R18, RZ, RZ, -R18 ;  /* 0x000000ffff127224 */ /* 0x000fe400078e0a12 */
[----:B------:R-:W-:Y:S02]  /*81d0*/  IMAD.MOV R8, RZ, RZ, -R7 ;  /* 0x000000ffff087224 */ /* 0x000fe400078e0a07 */
[----:B------:R-:W-:Y:S01]  /*81e0*/  IMAD R11, R27, R7, R6 ;  /* 0x000000071b0b7224 */ /* 0x000fe200078e0206 */
[----:B------:R-:W-:Y:S01]  /*81f0*/  LOP3.LUT R7, R14, R9, RZ, 0xc0, !PT ;  /* 0x000000090e077212 */ /* 0x000fe200078ec0ff */
[----:B------:R-:W-:Y:S02]  /*8200*/  @P2 IMAD R22, R21, R18, R10 ;  /* 0x0000001215162224 */ /* 0x000fe400078e020a */
[----:B0-----:R-:W-:-:S02]  /*8210*/  IMAD R6, R8, R26, R19 ;  /* 0x0000001a08067224 */ /* 0x001fc400078e0213 */
[----:B------:R-:W-:Y:S02]  /*8220*/  IMAD R11, R11, R29, R22 ;  /* 0x0000001d0b0b7224 */ /* 0x000fe400078e0216 */
[----:B------:R-:W-:Y:S02]  /*8230*/  IMAD R6, R6, R20, R7 ;  /* 0x0000001406067224 */ /* 0x000fe400078e0207 */
[----:B------:R-:W-:-:S03]  /*8240*/  IMAD.MOV.U32 R8, RZ, RZ, 0x1 ;  /* 0x00000001ff087424 */ /* 0x000fc600078e00ff */
[----:B------:R-:W-:Y:S02]  /*8250*/  SEL R15, R6, R11, !P2 ;  /* 0x0000000b060f7207 */ /* 0x000fe40005000000 */
[----:B------:R-:W-:Y:S01]  /*8260*/  SEL R11, R11, R6, !P2 ;  /* 0x000000060b0b7207 */ /* 0x000fe20005000000 */
[----:B------:R-:W-:Y:S01]  /*8270*/  IMAD.MOV.U32 R6, RZ, RZ, R16 ;  /* 0x000000ffff067224 */ /* 0x000fe200078e0010 */
[----:B------:R-:W-:-:S07]  /*8280*/  PRMT R7, R8, 0x7610, R7 ;  /* 0x0000761008077816 */ /* 0x000fce0000000007 */
.L_x_166:
[----:B------:R-:W-:-:S08]  /*8290*/  NOP ;  /* 0x0000000000007918 */ /* 0x000fd00000000000 */
[----:B------:R-:W0:-:S00]  /*82a0*/  USETMAXREG.DEALLOC.CTAPOOL 0x28 ;  /* 0x00000028000079c8 */ /* 0x000e0000080e0500 */
[----:B0-----:R-:W-:-:S13]  /*82b0*/  ISETP.NE.AND P0, PT, R5, RZ, PT ;  /* 0x000000ff0500720c */ /* 0x001fda0003f05270 */
[----:B------:R-:W-:Y:S05]  /*82c0*/  @P0 EXIT ;  /* 0x000000000000094d */ /* 0x000fea0003800000 */
[----:B------:R-:W-:Y:S01]  /*82d0*/  LOP3.LUT P0, RZ, R7, 0xff, RZ, 0xc0, !PT ;  /* 0x000000ff07ff7812 */ /* 0x000fe2000780c0ff */
[----:B------:R-:W-:Y:S02]  /*82e0*/  IMAD.MOV.U32 R12, RZ, RZ, 0x1 ;  /* 0x00000001ff0c7424 */ /* 0x000fe400078e00ff */
[----:B------:R-:W-:-:S10]  /*82f0*/  IMAD.MOV.U32 R5, RZ, RZ, RZ ;  /* 0x000000ffff057224 */ /* 0x000fd400078e00ff */
[----:B------:R-:W-:Y:S05]  /*8300*/  @!P0 BRA `(.L_x_169) ;  /* 0x0000000c002c8947 */ /* 0x000fea0003800000 */
[----:B------:R-:W0:Y:S01]  /*8310*/  LDC R5, c[0x0][0x28c] ;  /* 0x0000a300ff057b82 */ /* 0x000e220000000800 */
[----:B------:R-:W-:Y:S01]  /*8320*/  ULDC UR5, c[0x0][0x600] ;  /* 0x0001800000057ab9 */ /* 0x000fe20000000800 */
[----:B------:R-:W-:Y:S01]  /*8330*/  ULDC UR4, c[0x0][0xc] ;  /* 0x0000030000047ab9 */ /* 0x000fe20000000800 */
[----:B------:R-:W-:Y:S01]  /*8340*/  UIADD3 UR16, UR5, -0x1, URZ ;  /* 0xffffffff05107890 */ /* 0x000fe2000fffe03f */
[C---:B------:R-:W-:Y:S01]  /*8350*/  LOP3.LUT P4, RZ, R0.reuse, 0x7f, RZ, 0xc0, !PT ;  /* 0x0000007f00ff7812 */ /* 0x040fe2000788c0ff */
[----:B------:R-:W-:Y:S01]  /*8360*/  ULDC UR6, c[0x0][0x658] ;  /* 0x0001960000067ab9 */ /* 0x000fe20000000800 */
[----:B------:R-:W-:Y:S01]  /*8370*/  ULDC UR5, c[0x0][0x10] ;  /* 0x0000040000057ab9 */ /* 0x000fe20000000800 */
[----:B------:R-:W-:Y:S01]  /*8380*/  UMOV UR7, 0xffffffff ;  /* 0xffffffff00077882 */ /* 0x000fe20000000000 */
[----:B------:R-:W-:Y:S01]  /*8390*/  UMOV UR8, 0x1 ;  /* 0x0000000100087882 */ /* 0x000fe20000000000 */
[----:B------:R-:W-:Y:S01]  /*83a0*/  UIMAD.WIDE.U32 UR4, UR4, UR5, URZ ;  /* 0x00000005040472a5 */ /* 0x000fe2000f8e003f */
[----:B------:R-:W-:Y:S01]  /*83b0*/  LOP3.LUT P0, RZ, R0, 0x1f, RZ, 0xc0, !PT ;  /* 0x0000001f00ff7812 */ /* 0x000fe2000780c0ff */
[----:B------:R-:W-:Y:S01]  /*83c0*/  USHF.L.U32 UR7, UR7, UR6, URZ ;  /* 0x0000000607077299 */ /* 0x000fe2000800063f */
[----:B------:R-:W-:Y:S01]  /*83d0*/  BSSY B0, `(.L_x_169) ;  /* 0x00000be000007945 */ /* 0x000fe20003800000 */
[----:B------:R-:W-:Y:S01]  /*83e0*/  USHF.L.U32 UR18, UR8, UR6, URZ ;  /* 0x0000000608127299 */ /* 0x000fe2000800063f */
[----:B------:R-:W-:Y:S01]  /*83f0*/  IMAD.MOV.U32 R14, RZ, RZ, 0x1 ;  /* 0x00000001ff0e7424 */ /* 0x000fe200078e00ff */
[----:B------:R-:W-:Y:S01]  /*8400*/  LOP3.LUT R17, R4, 0x2, RZ, 0xfc, !PT ;  /* 0x0000000204117812 */ /* 0x000fe200078efcff */
[----:B------:R-:W-:Y:S01]  /*8410*/  ULDC UR6, c[0x0][0x14] ;  /* 0x0000050000067ab9 */ /* 0x000fe20000000800 */
[----:B------:R-:W-:Y:S01]  /*8420*/  PLOP3.LUT P0, PT, P0, P4, PT, 0x8a, 0x0 ;  /* 0x000000000000781c */ /* 0x000fe20000709172 */
[----:B------:R-:W-:Y:S01]  /*8430*/  UIMAD.WIDE.U32 UR20, UR4, UR6, URZ ;  /* 0x00000006041472a5 */ /* 0x000fe2000f8e003f */
[----:B------:R-:W-:Y:S01]  /*8440*/  IMAD.MOV.U32 R12, RZ, RZ, 0x1 ;  /* 0x00000001ff0c7424 */ /* 0x000fe200078e00ff */
[----:B------:R-:W-:-:S02]  /*8450*/  UIMAD UR13, UR5, UR6, URZ ;  /* 0x00000006050d72a4 */ /* 0x000fc4000f8e023f */
[----:B------:R-:W-:Y:S01]  /*8460*/  ULOP3.LUT UR17, URZ, UR7, URZ, 0x33, !UPT ;  /* 0x000000073f117292 */ /* 0x000fe2000f8e333f */
[----:B0-----:R-:W-:Y:S01]  /*8470*/  VIADD R5, R5, 0x7f ;  /* 0x0000007f05057836 */ /* 0x001fe20000000000 */
[----:B------:R-:W-:Y:S01]  /*8480*/  UIADD3 UR13, UR21, UR13, URZ ;  /* 0x0000000d150d7290 */ /* 0x000fe2000fffe03f */
[----:B------:R-:W-:-:S03]  /*8490*/  ULDC.64 UR22, c[0x0][0x198] ;  /* 0x0000660000167ab9 */ /* 0x000fc60000000a00 */
[----:B------:R-:W-:-:S04]  /*84a0*/  SHF.R.S32.HI R8, RZ, 0x1f, R5 ;  /* 0x0000001fff087819 */ /* 0x000fc80000011405 */
[----:B------:R-:W-:Y:S01]  /*84b0*/  LEA.HI R8, R8, R5, RZ, 0x7 ;  /* 0x0000000508087211 */ /* 0x000fe200078f38ff */
[----:B------:R-:W-:-:S03]  /*84c0*/  IMAD.MOV.U32 R5, RZ, RZ, RZ ;  /* 0x000000ffff057224 */ /* 0x000fc600078e00ff */
[----:B------:R-:W-:-:S05]  /*84d0*/  SHF.R.S32.HI R16, RZ, 0x7, R8 ;  /* 0x00000007ff107819 */ /* 0x000fca0000011408 */
[----:B------:R-:W-:-:S07]  /*84e0*/  VIADD R13, R16, 0x1 ;  /* 0x00000001100d7836 */ /* 0x000fce0000000000 */
.L_x_181:
[----:B------:R-:W-:-:S03]  /*84f0*/  UMOV UR4, 0xffffffff ;  /* 0xffffffff00047882 */ /* 0x000fc60000000000 */
[----:B------:R-:W-:Y:S05]  /*8500*/  BRA.DIV UR4, `(.L_x_170) ;  /* 0x0000000e049c7947 */ /* 0x000fea000b800000 */
[----:B------:R-:W-:-:S13]  /*8510*/  ELECT P1, URZ, PT ;  /* 0x00000000003f782f */ /* 0x000fda0003820000 */
.L_x_192:
[----:B------:R-:W0:Y:S01]  /*8520*/  LDC R0, c[0x0][0x28c] ;  /* 0x0000a300ff007b82 */ /* 0x000e220000000800 */
[----:B------:R-:W-:Y:S01]  /*8530*/  BSSY B1, `(.L_x_171) ;  /* 0x0000035000017945 */ /* 0x000fe20003800000 */
[----:B0-----:R-:W-:-:S13]  /*8540*/  ISETP.LT.OR P1, PT, R0, 0x1, !P1 ;  /* 0x000000010000780c */ /* 0x001fda0004f21670 */
[----:B------:R-:W-:Y:S05]  /*8550*/  @P1 BRA `(.L_x_172) ;  /* 0x0000000000c81947 */ /* 0x000fea0003800000 */
[----:B------:R-:W-:Y:S02]  /*8560*/  IMAD.SHL.U32 R15, R15, 0x80, RZ ;  /* 0x000000800f0f7824 */ /* 0x000fe400078e00ff */
[----:B------:R-:W-:Y:S02]  /*8570*/  IMAD.SHL.U32 R11, R11, 0x80, RZ ;  /* 0x000000800b0b7824 */ /* 0x000fe400078e00ff */
[----:B------:R-:W-:Y:S02]  /*8580*/  IMAD.MOV.U32 R20, RZ, RZ, RZ ;  /* 0x000000ffff147224 */ /* 0x000fe400078e00ff */
[----:B------:R-:W-:Y:S02]  /*8590*/  IMAD.MOV.U32 R0, RZ, RZ, R13 ;  /* 0x000000ffff007224 */ /* 0x000fe400078e000d */
[----:B------:R-:W-:Y:S02]  /*85a0*/  IMAD.MOV.U32 R7, RZ, RZ, R12 ;  /* 0x000000ffff077224 */ /* 0x000fe400078e000c */
[----:B------:R-:W-:-:S07]  /*85b0*/  IMAD.MOV.U32 R8, RZ, RZ, R5 ;  /* 0x000000ffff087224 */ /* 0x000fce00078e0005 */
.L_x_176:
[----:B------:R-:W0:Y:S01]  /*85c0*/  S2R R10, SR_CgaCtaId ;  /* 0x00000000000a7919 */ /* 0x000e220000008800 */
[----:B------:R-:W-:-:S04]  /*85d0*/  MOV R9, 0x400 ;  /* 0x0000040000097802 */ /* 0x000fc80000000f00 */
[----:B0-----:R-:W-:Y:S02]  /*85e0*/  LEA R19, R10, R9, 0x18 ;  /* 0x000000090a137211 */ /* 0x001fe400078ec0ff */
[----:B------:R-:W-:Y:S01]  /*85f0*/  SHF.L.U32 R9, R7, 0x1f, RZ ;  /* 0x0000001f07097819 */ /* 0x000fe200000006ff */
[----:B------:R-:W0:Y:S02]  /*8600*/  @!P4 LDC R10, c[0x0][0x500] ;  /* 0x00014000ff0acb82 */ /* 0x000e240000000800 */
[----:B------:R-:W-:-:S04]  /*8610*/  IMAD R18, R8, 0x8, R19 ;  /* 0x0000000808127824 */ /* 0x000fc800078e0213 */
[----:B------:R-:W1:Y:S02]  /*8620*/  SYNCS.PHASECHK.TRANS64.TRYWAIT P1, [R18+URZ+0x20], R9 ;  /* 0x00002009120075a7 */ /* 0x000e64000802017f */
[----:B-1----:R-:W-:Y:S05]  /*8630*/  @!P1 BRA `(.L_x_173) ;  /* 0x0000000c00709947 */ /* 0x002fea0003800000 */
.L_x_193:
[----:B-1----:R-:W-:Y:S01]  /*8640*/  PRMT R9, R17, 0x9910, RZ ;  /* 0x0000991011097816 */ /* 0x002fe200000000ff */
[----:B0-----:R0:W-:Y:S03]  /*8650*/  @!P4 SYNCS.ARRIVE.TRANS64 RZ, [R18+URZ], R10 ;  /* 0x0000000a12ffc9a7 */ /* 0x0011e6000800003f */
[----:B------:R-:W-:-:S13]  /*8660*/  ISETP.NE.AND P1, PT, R9, 0x2, PT ;  /* 0x000000020900780c */ /* 0x000fda0003f25270 */
[----:B0-----:R-:W-:Y:S05]  /*8670*/  @P1 BRA `(.L_x_174) ;  /* 0x0000000000041947 */ /* 0x001fea0003800000 */
[----:B------:R-:W-:Y:S01]  /*8680*/  BPT.TRAP 0x1 ;  /* 0x000000040000795c */ /* 0x000fe20000300000 */
.L_x_174:
[----:B------:R-:W-:Y:S05]  /*8690*/  @P0 BRA `(.L_x_175) ;  /* 0x0000000000040947 */ /* 0x000fea0003800000 */
[----:B------:R-:W-:Y:S01]  /*86a0*/  BPT.TRAP 0x1 ;  /* 0x000000040000795c */ /* 0x000fe20000300000 */
.L_x_175:
[----:B------:R-:W-:Y:S01]  /*86b0*/  IMAD R19, R8, 0x4000, R19 ;  /* 0x0000400008137824 */ /* 0x000fe200078e0213 */
[----:B------:R-:W-:Y:S01]  /*86c0*/  R2UR UR9, R18 ;  /* 0x00000000120972ca */ /* 0x000fe200000e0000 */
[----:B------:R-:W-:Y:S01]  /*86d0*/  VIADD R0, R0, 0xffffffff ;  /* 0xffffffff00007836 */ /* 0x000fe20000000000 */
[----:B------:R-:W-:Y:S01]  /*86e0*/  UIADD3 UR4, UP0, UR22, 0xf0, URZ ;  /* 0x000000f016047890 */ /* 0x000fe2000ff1e03f */
[----:B------:R-:W-:Y:S01]  /*86f0*/  R2UR UR11, R11 ;  /* 0x000000000b0b72ca */ /* 0x000fe200000e0000 */
[----:B------:R-:W-:Y:S01]  /*8700*/  UIADD3 UR24, UP1, UR22, 0x1f0, URZ ;  /* 0x000001f016187890 */ /* 0x000fe2000ff3e03f */
[----:B------:R-:W-:Y:S01]  /*8710*/  R2UR UR8, R19 ;  /* 0x00000000130872ca */ /* 0x000fe200000e0000 */
[----:B------:R-:W-:Y:S01]  /*8720*/  UIADD3.X UR5, URZ, UR23, URZ, UP0, !UPT ;  /* 0x000000173f057290 */ /* 0x000fe200087fe43f */
[----:B------:R-:W-:Y:S01]  /*8730*/  R2UR UR10, R20 ;  /* 0x00000000140a72ca */ /* 0x000fe200000e0000 */
[----:B------:R-:W-:Y:S01]  /*8740*/  VIADD R8, R8, 0x1 ;  /* 0x0000000108087836 */ /* 0x000fe20000000000 */
[----:B------:R-:W-:Y:S01]  /*8750*/  R2UR UR12, R6 ;  /* 0x00000000060c72ca */ /* 0x000fe200000e0000 */
[----:B------:R-:W-:Y:S01]  /*8760*/  UIADD3.X UR25, URZ, UR23, URZ, UP1, !UPT ;  /* 0x000000173f197290 */ /* 0x000fe20008ffe43f */
[----:B------:R-:W-:Y:S01]  /*8770*/  R2UR UR19, R15 ;  /* 0x000000000f1372ca */ /* 0x000fe200000e0000 */
[----:B------:R-:W-:Y:S01]  /*8780*/  UMOV UR6, 0x0 ;  /* 0x0000000000067882 */ /* 0x000fe20000000000 */
[----:B------:R-:W-:Y:S01]  /*8790*/  ISETP.GT.AND P3, PT, R0, 0x1, PT ;  /* 0x000000010000780c */ /* 0x000fe20003f64270 */
[----:B------:R-:W-:Y:S01]  /*87a0*/  UMOV UR7, 0x10000000 ;  /* 0x1000000000077882 */ /* 0x000fe20000000000 */
[----:B------:R-:W-:Y:S01]  /*87b0*/  ISETP.NE.AND P1, PT, R8, 0x4, PT ;  /* 0x000000040800780c */ /* 0x000fe20003f25270 */
[----:B------:R-:W-:-:S02]  /*87c0*/  VIADD R20, R20, 0x80 ;  /* 0x0000008014147836 */ /* 0x000fc40000000000 */
[----:B------:R-:W-:Y:S01]  /*87d0*/  UIADD3 UR14, UR8, 0x100, URZ ;  /* 0x00000100080e7890 */ /* 0x000fe2000fffe03f */
[----:B------:R-:W-:Y:S01]  /*87e0*/  SEL R10, RZ, 0x1, P1 ;  /* 0x00000001ff0a7807 */ /* 0x000fe20000800000 */
[----:B------:R-:W-:Y:S01]  /*87f0*/  UIADD3 UR15, UR8, 0x10100, URZ ;  /* 0x00010100080f7890 */ /* 0x000fe2000fffe03f */
[----:B------:R-:W-:Y:S02]  /*8800*/  SEL R8, R8, RZ, P1 ;  /* 0x000000ff08087207 */ /* 0x000fe40000800000 */
[----:B------:R-:W-:Y:S02]  /*8810*/  LOP3.LUT R7, R7, R10, RZ, 0x3c, !PT ;  /* 0x0000000a07077212 */ /* 0x000fe400078e3cff */
[----:B------:R-:W-:Y:S02]  /*8820*/  UMOV UR8, UR14 ;  /* 0x0000000e00087c82 */ /* 0x000fe40008000000 */
[----:B------:R0:W-:Y:S02]  /*8830*/  UTMALDG.3D [UR8], [UR4], desc[UR6] ;  /* 0x00000608040075b4 */ /* 0x0001e40008011000 */
[----:B0-----:R-:W-:Y:S01]  /*8840*/  UMOV UR8, UR15 ;  /* 0x0000000f00087c82 */ /* 0x001fe20008000000 */
[----:B------:R-:W-:-:S02]  /*8850*/  UMOV UR11, UR19 ;  /* 0x00000013000b7c82 */ /* 0x000fc40008000000 */
[----:B------:R0:W-:Y:S02]  /*8860*/  UTMALDG.3D [UR8], [UR24], desc[UR6] ;  /* 0x00000608180075b4 */ /* 0x0001e40008011000 */
[----:B0-----:R-:W-:Y:S05]  /*8870*/  @P3 BRA `(.L_x_176) ;  /* 0xfffffffc00503947 */ /* 0x001fea000383ffff */
.L_x_172:
[----:B------:R-:W-:Y:S05]  /*8880*/  BSYNC B1 ;  /* 0x0000000000017941 */ /* 0x000fea0003800000 */
.L_x_171:
[----:B------:R-:W-:Y:S01]  /*8890*/  LOP3.LUT P3, RZ, R14, 0xff, RZ, 0xc0, !PT ;  /* 0x000000ff0eff7812 */ /* 0x000fe2000786c0ff */
[----:B------:R-:W-:Y:S01]  /*88a0*/  IMAD.IADD R5, R16, 0x1, R5 ;  /* 0x0000000110057824 */ /* 0x000fe200078e0205 */
[----:B------:R-:W-:Y:S01]  /*88b0*/  IADD3 R2, P5, R2, UR20, RZ ;  /* 0x0000001402027c10 */ /* 0x000fe2000ffbe0ff */
[----:B------:R-:W-:Y:S01]  /*88c0*/  ULDC.64 UR4, c[0x0][0x650] ;  /* 0x0001940000047ab9 */ /* 0x000fe20000000a00 */
[----:B------:R-:W-:Y:S01]  /*88d0*/  BSSY B1, `(.L_x_177) ;  /* 0x000006b000017945 */ /* 0x000fe20003800000 */
[----:B------:R-:W-:Y:S01]  /*88e0*/  IMAD.MOV.U32 R11, RZ, RZ, -0x1 ;  /* 0xffffffffff0b7424 */ /* 0x000fe200078e00ff */
[----:B------:R-:W-:Y:S01]  /*88f0*/  ISETP.GT.U32.AND P1, PT, R5, 0x3, PT ;  /* 0x000000030500780c */ /* 0x000fe20003f24070 */
[----:B------:R-:W-:Y:S01]  /*8900*/  IMAD.MOV.U32 R15, RZ, RZ, -0x1 ;  /* 0xffffffffff0f7424 */ /* 0x000fe200078e00ff */
[----:B------:R-:W-:Y:S02]  /*8910*/  SHF.R.U32.HI R0, RZ, 0x2, R5 ;  /* 0x00000002ff007819 */ /* 0x000fe40000011605 */
[----:B------:R-:W-:-:S02]  /*8920*/  ISETP.LT.U32.AND P1, PT, R16, 0x4, P1 ;  /* 0x000000041000780c */ /* 0x000fc40000f21070 */
[----:B------:R-:W-:Y:S01]  /*8930*/  IADD3.X R3, R3, UR13, RZ, P5, !PT ;  /* 0x0000000d03037c10 */ /* 0x000fe2000affe4ff */
[----:B------:R-:W0:Y:S01]  /*8940*/  @P3 S2R R7, SR_CgaCtaId ;  /* 0x0000000000073919 */ /* 0x000e220000008800 */
[----:B------:R-:W-:Y:S02]  /*8950*/  @P3 MOV R6, 0x400 ;  /* 0x0000040000063802 */ /* 0x000fe40000000f00 */
[----:B------:R-:W-:Y:S02]  /*8960*/  ISETP.GE.U32.AND P5, PT, R2, UR4, PT ;  /* 0x0000000402007c0c */ /* 0x000fe4000bfa6070 */
[----:B------:R-:W-:Y:S02]  /*8970*/  LOP3.LUT R0, R0, 0x1, RZ, 0xc0, !PT ;  /* 0x0000000100007812 */ /* 0x000fe400078ec0ff */
[----:B------:R-:W-:Y:S02]  /*8980*/  LOP3.LUT R5, R5, 0x3, RZ, 0xc0, !PT ;  /* 0x0000000305057812 */ /* 0x000fe400078ec0ff */
[----:B------:R-:W-:-:S02]  /*8990*/  PRMT R14, RZ, 0x7610, R14 ;  /* 0x00007610ff0e7816 */ /* 0x000fc4000000000e */
[----:B0-----:R-:W-:Y:S02]  /*89a0*/  @P3 LEA R6, R7, R6, 0x18 ;  /* 0x0000000607063211 */ /* 0x001fe400078ec0ff */
[----:B------:R-:W-:Y:S02]  /*89b0*/  SEL R7, RZ, 0x1, !P1 ;  /* 0x00000001ff077807 */ /* 0x000fe40004800000 */
[----:B------:R-:W-:Y:S01]  /*89c0*/  ISETP.GE.U32.AND.EX P1, PT, R3, UR5, PT, P5 ;  /* 0x0000000503007c0c */ /* 0x000fe2000bf26150 */
[----:B------:R0:W-:Y:S01]  /*89d0*/  @P3 SYNCS.ARRIVE.TRANS64.A1T0 RZ, [R6+URZ+0x58], RZ ;  /* 0x000058ff06ff39a7 */ /* 0x0001e2000810003f */
[----:B------:R-:W-:-:S04]  /*89e0*/  ISETP.NE.U32.AND P3, PT, R0, 0x1, PT ;  /* 0x000000010000780c */ /* 0x000fc80003f65070 */
[----:B------:R-:W-:Y:S01]  /*89f0*/  ISETP.GT.U32.AND P3, PT, R16, 0x3, !P3 ;  /* 0x000000031000780c */ /* 0x000fe20005f64070 */
[----:B0-----:R-:W-:-:S03]  /*8a00*/  IMAD.MOV.U32 R6, RZ, RZ, -0x1 ;  /* 0xffffffffff067424 */ /* 0x001fc600078e00ff */
[----:B------:R-:W-:-:S04]  /*8a10*/  SEL R0, RZ, 0x1, !P3 ;  /* 0x00000001ff007807 */ /* 0x000fc80005800000 */
[----:B------:R-:W-:Y:S02]  /*8a20*/  LOP3.LUT R12, R0, R12, R7, 0x96, !PT ;  /* 0x0000000c000c7212 */ /* 0x000fe400078e9607 */
[----:B------:R-:W-:Y:S01]  /*8a30*/  PRMT R0, RZ, 0x7610, R0 ;  /* 0x00007610ff007816 */ /* 0x000fe20000000000 */
[----:B------:R-:W-:Y:S06]  /*8a40*/  @P1 BRA `(.L_x_178) ;  /* 0x00000004004c1947 */ /* 0x000fec0003800000 */
[----:B------:R-:W-:Y:S01]  /*8a50*/  ULDC.64 UR4, c[0x0][0x628] ;  /* 0x00018a0000047ab9 */ /* 0x000fe20000000a00 */
[----:B------:R-:W0:Y:S01]  /*8a60*/  S2R R15, SR_CTAID.X ;  /* 0x00000000000f7919 */ /* 0x000e220000002500 */
[----:B------:R-:W-:Y:S01]  /*8a70*/  ISETP.NE.U32.AND P1, PT, RZ, UR4, PT ;  /* 0x00000004ff007c0c */ /* 0x000fe2000bf25070 */
[----:B------:R-:W-:Y:S01]  /*8a80*/  ULDC UR7, c[0x0][0x630] ;  /* 0x00018c0000077ab9 */ /* 0x000fe20000000800 */
[----:B------:R-:W-:Y:S01]  /*8a90*/  IMAD.MOV.U32 R6, RZ, RZ, R2 ;  /* 0x000000ffff067224 */ /* 0x000fe200078e0002 */
[----:B------:R-:W1:Y:S01]  /*8aa0*/  S2R R0, SR_CTAID.Y ;  /* 0x0000000000007919 */ /* 0x000e620000002600 */
[----:B------:R-:W-:Y:S01]  /*8ab0*/  ISETP.NE.AND.EX P1, PT, RZ, UR5, PT, P1 ;  /* 0x00000005ff007c0c */ /* 0x000fe2000bf25310 */
[----:B------:R-:W-:-:S12]  /*8ac0*/  IMAD.MOV.U32 R7, RZ, RZ, R3 ;  /* 0x000000ffff077224 */ /* 0x000fd800078e0003 */
[----:B------:R-:W-:Y:S05]  /*8ad0*/  @!P1 BRA `(.L_x_179) ;  /* 0x0000000000289947 */ /* 0x000fea0003800000 */
[----:B------:R-:W-:Y:S02]  /*8ae0*/  ULDC UR6, c[0x0][0x634] ;  /* 0x00018d0000067ab9 */ /* 0x000fe40000000800 */
[----:B------:R-:W-:-:S05]  /*8af0*/  IADD3 R11, P1, R2, UR6, RZ ;  /* 0x00000006020b7c10 */ /* 0x000fca000ff3e0ff */
[----:B------:R-:W-:-:S04]  /*8b00*/  IMAD.X R19, RZ, RZ, R3, P1 ;  /* 0x000000ffff137224 */ /* 0x000fc800008e0603 */
[----:B------:R-:W-:-:S04]  /*8b10*/  IMAD.WIDE.U32 R8, R19, UR4, RZ ;  /* 0x0000000413087c25 */ /* 0x000fc8000f8e00ff */
[----:B------:R-:W-:-:S04]  /*8b20*/  IMAD.WIDE.U32 R8, P1, R11, UR5, R8 ;  /* 0x000000050b087c25 */ /* 0x000fc8000f820008 */
[----:B------:R-:W-:-:S04]  /*8b30*/  IMAD.WIDE.U32 R10, R11, UR4, RZ ;  /* 0x000000040b0a7c25 */ /* 0x000fc8000f8e00ff */
[----:B------:R-:W-:Y:S01]  /*8b40*/  IMAD.X R7, RZ, RZ, RZ, P1 ;  /* 0x000000ffff077224 */ /* 0x000fe200008e06ff */
[----:B------:R-:W-:Y:S01]  /*8b50*/  IADD3 RZ, P1, R11, R8, RZ ;  /* 0x000000080bff7210 */ /* 0x000fe20007f3e0ff */
[----:B------:R-:W-:-:S04]  /*8b60*/  IMAD.MOV.U32 R6, RZ, RZ, R9 ;  /* 0x000000ffff067224 */ /* 0x000fc800078e0009 */
[----:B------:R-:W-:-:S08]  /*8b70*/  IMAD.WIDE.U32.X R6, R19, UR5, R6, P1 ;  /* 0x0000000513067c25 */ /* 0x000fd000088e0406 */
.L_x_179:
[--C-:B------:R-:W-:Y:S01]  /*8b80*/  SHF.R.U64 R10, R6, UR7, R7.reuse ;  /* 0x00000007060a7c19 */ /* 0x100fe20008001207 */
[----:B------:R-:W-:Y:S01]  /*8b90*/  ULDC.64 UR4, c[0x0][0x620] ;  /* 0x0001880000047ab9 */ /* 0x000fe20000000a00 */
[----:B------:R-:W-:Y:S01]  /*8ba0*/  SHF.R.U32.HI R6, RZ, UR7, R7 ;  /* 0x00000007ff067c19 */ /* 0x000fe20008011607 */
[----:B------:R-:W2:Y:S01]  /*8bb0*/  LDC R22, c[0x0][0x144] ;  /* 0x00005100ff167b82 */ /* 0x000ea20000000800 */
[----:B------:R-:W-:Y:S01]  /*8bc0*/  IADD3 R9, P1, RZ, -R10, RZ ;  /* 0x8000000aff097210 */ /* 0x000fe20007f3e0ff */
[----:B------:R-:W-:Y:S01]  /*8bd0*/  ULDC.64 UR8, c[0x0][0x640] ;  /* 0x0001900000087ab9 */ /* 0x000fe20000000a00 */
[----:B0-----:R-:W-:Y:S01]  /*8be0*/  I2FP.F32.U32 R11, R15 ;  /* 0x0000000f000b7245 */ /* 0x001fe20000201000 */
[----:B------:R-:W-:Y:S02]  /*8bf0*/  ULDC UR6, c[0x0][0x608] ;  /* 0x0001820000067ab9 */ /* 0x000fe40000000800 */
[----:B------:R-:W-:Y:S01]  /*8c00*/  IMAD.X R6, RZ, RZ, ~R6, P1 ;  /* 0x000000ffff067224 */ /* 0x000fe200008e0e06 */
[----:B------:R-:W-:Y:S01]  /*8c10*/  ISETP.NE.U32.AND P1, PT, RZ, UR8, PT ;  /* 0x00000008ff007c0c */ /* 0x000fe2000bf25070 */
[----:B------:R-:W0:Y:S02]  /*8c20*/  LDC R19, c[0x0][0x148] ;  /* 0x00005200ff137b82 */ /* 0x000e240000000800 */
[----:B------:R-:W-:Y:S01]  /*8c30*/  IMAD R8, R6, UR4, RZ ;  /* 0x0000000406087c24 */ /* 0x000fe2000f8e02ff */
[----:B------:R-:W-:Y:S01]  /*8c40*/  ISETP.NE.AND.EX P1, PT, RZ, UR9, PT, P1 ;  /* 0x00000009ff007c0c */ /* 0x000fe2000bf25310 */
[----:B------:R-:W-:Y:S01]  /*8c50*/  IMAD.WIDE.U32 R6, R9, UR4, R2 ;  /* 0x0000000409067c25 */ /* 0x000fe2000f8e0002 */
[----:B------:R-:W-:-:S03]  /*8c60*/  ULDC UR4, c[0x0][0x150] ;  /* 0x0000540000047ab9 */ /* 0x000fc60000000800 */
[----:B------:R-:W-:Y:S02]  /*8c70*/  IMAD R9, R9, UR5, R8 ;  /* 0x0000000509097c24 */ /* 0x000fe4000f8e0208 */
[----:B------:R-:W-:Y:S01]  /*8c80*/  FMUL R8, R11, UR4 ;  /* 0x000000040b087c20 */ /* 0x000fe20008400000 */
[----:B------:R-:W-:Y:S01]  /*8c90*/  ULDC UR4, c[0x0][0x618] ;  /* 0x0001860000047ab9 */ /* 0x000fe20000000800 */
[----:B------:R-:W-:Y:S01]  /*8ca0*/  ULDC UR5, c[0x0][0x154] ;  /* 0x0000550000057ab9 */ /* 0x000fe20000000800 */
[----:B------:R-:W-:-:S03]  /*8cb0*/  IMAD.IADD R7, R7, 0x1, R9 ;  /* 0x0000000107077824 */ /* 0x000fc600078e0209 */
[----:B------:R-:W3:Y:S02]  /*8cc0*/  F2I.U32.TRUNC.NTZ R8, R8 ;  /* 0x0000000800087305 */ /* 0x000ee4000020f000 */
[----:B------:R-:W-:Y:S02]  /*8cd0*/  SHF.R.U64 R11, R6, UR4, R7 ;  /* 0x00000004060b7c19 */ /* 0x000fe40008001207 */
[----:B-1----:R-:W-:-:S05]  /*8ce0*/  I2FP.F32.U32 R6, R0 ;  /* 0x0000000000067245 */ /* 0x002fca0000201000 */
[----:B------:R-:W-:Y:S01]  /*8cf0*/  FMUL R21, R6, UR5 ;  /* 0x0000000506157c20 */ /* 0x000fe20008400000 */
[----:B------:R-:W-:Y:S01]  /*8d00*/  SHF.R.U32.HI R6, RZ, UR4, R7 ;  /* 0x00000004ff067c19 */ /* 0x000fe20008011607 */
[----:B------:R-:W-:-:S03]  /*8d10*/  ULDC UR4, c[0x0][0x658] ;  /* 0x0001960000047ab9 */ /* 0x000fc60000000800 */
[--C-:B------:R-:W-:Y:S01]  /*8d20*/  SHF.R.U64 R20, R11, UR6, R6.reuse ;  /* 0x000000060b147c19 */ /* 0x100fe20008001206 */
[----:B------:R-:W1:Y:S01]  /*8d30*/  F2I.U32.TRUNC.NTZ R21, R21 ;  /* 0x0000001500157305 */ /* 0x000e62000020f000 */
[----:B------:R-:W-:Y:S01]  /*8d40*/  SHF.R.U32.HI R7, RZ, UR6, R6 ;  /* 0x00000006ff077c19 */ /* 0x000fe20008011606 */
[----:B---3--:R-:W-:-:S03]  /*8d50*/  IMAD.MOV R8, RZ, RZ, -R8 ;  /* 0x000000ffff087224 */ /* 0x008fc600078e0a08 */
[----:B------:R-:W-:Y:S01]  /*8d60*/  SHF.R.U64 R18, R20, UR4, R7 ;  /* 0x0000000414127c19 */ /* 0x000fe20008001207 */
[----:B--2---:R-:W-:Y:S01]  /*8d70*/  IMAD R15, R22, R8, R15 ;  /* 0x00000008160f7224 */ /* 0x004fe200078e020f */
[----:B------:R-:W-:-:S03]  /*8d80*/  SHF.R.U32.HI R23, RZ, UR4, R7 ;  /* 0x00000004ff177c19 */ /* 0x000fc60008011607 */
[----:B------:R-:W-:Y:S02]  /*8d90*/  IMAD.MOV.U32 R6, RZ, RZ, R18 ;  /* 0x000000ffff067224 */ /* 0x000fe400078e0012 */
[----:B------:R-:W-:Y:S01]  /*8da0*/  IMAD.MOV.U32 R7, RZ, RZ, R23 ;  /* 0x000000ffff077224 */ /* 0x000fe200078e0017 */
[----:B-1----:R-:W-:Y:S06]  /*8db0*/  @!P1 BRA `(.L_x_180) ;  /* 0x0000000000289947 */ /* 0x002fec0003800000 */
[----:B------:R-:W-:Y:S02]  /*8dc0*/  ULDC UR4, c[0x0][0x64c] ;  /* 0x0001930000047ab9 */ /* 0x000fe40000000800 */
[----:B------:R-:W-:-:S05]  /*8dd0*/  IADD3 R7, P1, R18, UR4, RZ ;  /* 0x0000000412077c10 */ /* 0x000fca000ff3e0ff */
[----:B------:R-:W-:-:S04]  /*8de0*/  IMAD.X R23, RZ, RZ, R23, P1 ;  /* 0x000000ffff177224 */ /* 0x000fc800008e0617 */
[----:B------:R-:W-:-:S04]  /*8df0*/  IMAD.WIDE.U32 R8, R23, UR8, RZ ;  /* 0x0000000817087c25 */ /* 0x000fc8000f8e00ff */
[----:B------:R-:W-:-:S04]  /*8e00*/  IMAD.WIDE.U32 R8, P1, R7, UR9, R8 ;  /* 0x0000000907087c25 */ /* 0x000fc8000f820008 */
[----:B------:R-:W-:-:S04]  /*8e10*/  IMAD.WIDE.U32 R6, R7, UR8, RZ ;  /* 0x0000000807067c25 */ /* 0x000fc8000f8e00ff */
[----:B------:R-:W-:Y:S01]  /*8e20*/  IMAD.MOV.U32 R6, RZ, RZ, R9 ;  /* 0x000000ffff067224 */ /* 0x000fe200078e0009 */
[----:B------:R-:W-:Y:S01]  /*8e30*/  IADD3 RZ, P3, R7, R8, RZ ;  /* 0x0000000807ff7210 */ /* 0x000fe20007f7e0ff */
[----:B------:R-:W-:-:S04]  /*8e40*/  IMAD.X R7, RZ, RZ, RZ, P1 ;  /* 0x000000ffff077224 */ /* 0x000fc800008e06ff */
[----:B------:R-:W-:-:S08]  /*8e50*/  IMAD.WIDE.U32.X R6, R23, UR9, R6, P3 ;  /* 0x0000000917067c25 */ /* 0x000fd000098e0406 */
.L_x_180:
[----:B------:R-:W-:Y:S01]  /*8e60*/  ULDC UR4, c[0x0][0x648] ;  /* 0x0001920000047ab9 */ /* 0x000fe20000000800 */
[----:B------:R-:W-:Y:S01]  /*8e70*/  LOP3.LUT R20, R20, UR17, RZ, 0xc0, !PT ;  /* 0x0000001114147c12 */ /* 0x000fe2000f8ec0ff */
[----:B------:R-:W-:Y:S01]  /*8e80*/  IMAD.MOV R21, RZ, RZ, -R21 ;  /* 0x000000ffff157224 */ /* 0x000fe200078e0a15 */
[----:B------:R-:W-:Y:S01]  /*8e90*/  SHF.R.U64 R7, R6, UR4, R7 ;  /* 0x0000000406077c19 */ /* 0x000fe20008001207 */
[----:B------:R-:W-:Y:S01]  /*8ea0*/  ULDC UR4, c[0x0][0x638] ;  /* 0x00018e0000047ab9 */ /* 0x000fe20000000800 */
[----:B------:R-:W-:Y:S01]  /*8eb0*/  ULDC UR5, c[0x0][0x610] ;  /* 0x0001840000057ab9 */ /* 0x000fe20000000800 */
[----:B0-----:R-:W-:Y:S02]  /*8ec0*/  @P2 IMAD R15, R19, R21, R0 ;  /* 0x00000015130f2224 */ /* 0x001fe400078e0200 */
[----:B------:R-:W-:Y:S02]  /*8ed0*/  IMAD.MOV R9, RZ, RZ, -R7 ;  /* 0x000000ffff097224 */ /* 0x000fe400078e0a07 */
[----:B------:R-:W-:Y:S01]  /*8ee0*/  IMAD R20, R7, UR18, R20 ;  /* 0x0000001207147c24 */ /* 0x000fe2000f8e0214 */
[----:B------:R-:W-:Y:S01]  /*8ef0*/  LOP3.LUT R7, R11, UR16, RZ, 0xc0, !PT ;  /* 0x000000100b077c12 */ /* 0x000fe2000f8ec0ff */
[----:B------:R-:W-:Y:S01]  /*8f00*/  IMAD R18, R9, UR4, R18 ;  /* 0x0000000409127c24 */ /* 0x000fe2000f8e0212 */
[----:B------:R-:W-:Y:S01]  /*8f10*/  ULDC UR4, c[0x0][0x600] ;  /* 0x0001800000047ab9 */ /* 0x000fe20000000800 */
[----:B------:R-:W-:-:S02]  /*8f20*/  IMAD R11, R20, UR5, R15 ;  /* 0x00000005140b7c24 */ /* 0x000fc4000f8e020f */
[----:B------:R-:W-:Y:S02]  /*8f30*/  IMAD R18, R18, UR4, R7 ;  /* 0x0000000412127c24 */ /* 0x000fe4000f8e0207 */
[----:B------:R-:W-:Y:S02]  /*8f40*/  IMAD.MOV.U32 R0, RZ, RZ, 0x1 ;  /* 0x00000001ff007424 */ /* 0x000fe400078e00ff */
[----:B------:R-:W-:Y:S01]  /*8f50*/  IMAD.MOV.U32 R6, RZ, RZ, R10 ;  /* 0x000000ffff067224 */ /* 0x000fe200078e000a */
[----:B------:R-:W-:Y:S02]  /*8f60*/  SEL R15, R18, R11, !P2 ;  /* 0x0000000b120f7207 */ /* 0x000fe40005000000 */
[----:B------:R-:W-:-:S07]  /*8f70*/  SEL R11, R11, R18, !P2 ;  /* 0x000000120b0b7207 */ /* 0x000fce0005000000 */
.L_x_178:
[----:B------:R-:W-:Y:S05]  /*8f80*/  BSYNC B1 ;  /* 0x0000000000017941 */ /* 0x000fea0003800000 */
.L_x_177:
[----:B------:R-:W-:-:S13]  /*8f90*/  LOP3.LUT P1, RZ, R0, 0xff, RZ, 0xc0, !PT ;  /* 0x000000ff00ff7812 */ /* 0x000fda000782c0ff */
[----:B------:R-:W-:Y:S05]  /*8fa0*/  @P1 BRA `(.L_x_181) ;  /* 0xfffffff400501947 */ /* 0x000fea000383ffff */
[----:B------:R-:W-:Y:S05]  /*8fb0*/  BSYNC B0 ;  /* 0x0000000000007941 */ /* 0x000fea0003800000 */
.L_x_169:
[----:B------:R-:W-:-:S03]  /*8fc0*/  UMOV UR4, 0xffffffff ;  /* 0xffffffff00047882 */ /* 0x000fc60000000000 */
[----:B------:R-:W-:Y:S05]  /*8fd0*/  BRA.DIV UR4, `(.L_x_182) ;  /* 0x00000006041c7947 */ /* 0x000fea000b800000 */
[----:B------:R-:W-:-:S13]  /*8fe0*/  ELECT P0, URZ, PT ;  /* 0x00000000003f782f */ /* 0x000fda0003800000 */
.L_x_196:
[----:B------:R-:W-:Y:S04]  /*8ff0*/  BSSY B0, `(.L_x_183) ;  /* 0x000002b000007945 */ /* 0x000fe80003800000 */
[----:B------:R-:W-:Y:S05]  /*9000*/  @!P0 BRA `(.L_x_184) ;  /* 0x0000000000a48947 */ /* 0x000fea0003800000 */
[----:B------:R-:W-:-:S04]  /*9010*/  LOP3.LUT R4, R4, 0x2, RZ, 0xfc, !PT ;  /* 0x0000000204047812 */ /* 0x000fc800078efcff */
[----:B------:R-:W-:-:S13]  /*9020*/  ISETP.NE.AND P0, PT, R4, 0x3, PT ;  /* 0x000000030400780c */ /* 0x000fda0003f05270 */
[----:B------:R-:W-:Y:S05]  /*9030*/  @!P0 BRA `(.L_x_185) ;  /* 0x0000000000048947 */ /* 0x000fea0003800000 */
[----:B------:R-:W-:Y:S01]  /*9040*/  BPT.TRAP 0x1 ;  /* 0x000000040000795c */ /* 0x000fe20000300000 */
.L_x_185:
[----:B------:R-:W0:Y:S01]  /*9050*/  S2R R3, SR_CgaCtaId ;  /* 0x0000000000037919 */ /* 0x000e220000008800 */
[----:B------:R-:W-:Y:S02]  /*9060*/  MOV R0, 0x400 ;  /* 0x0000040000007802 */ /* 0x000fe40000000f00 */
[----:B------:R-:W-:Y:S02]  /*9070*/  SHF.L.U32 R2, R12, 0x1f, RZ ;  /* 0x0000001f0c027819 */ /* 0x000fe400000006ff */
[----:B0-----:R-:W-:-:S05]  /*9080*/  LEA R0, R3, R0, 0x18 ;  /* 0x0000000003007211 */ /* 0x001fca00078ec0ff */
[----:B------:R-:W-:-:S04]  /*9090*/  VIADD R0, R0, 0x20 ;  /* 0x0000002000007836 */ /* 0x000fc80000000000 */
[C---:B------:R-:W-:Y:S02]  /*90a0*/  IMAD R7, R5.reuse, 0x8, R0 ;  /* 0x0000000805077824 */ /* 0x040fe400078e0200 */
[----:B------:R-:W-:Y:S02]  /*90b0*/  VIADD R5, R5, 0x1 ;  /* 0x0000000105057836 */ /* 0x000fe40000000000 */
[----:B------:R-:W0:Y:S03]  /*90c0*/  SYNCS.PHASECHK.TRANS64.TRYWAIT P0, [R7+URZ], R2 ;  /* 0x00000002070075a7 */ /* 0x000e26000800017f */
[----:B------:R-:W-:-:S04]  /*90d0*/  ISETP.NE.AND P1, PT, R5, 0x4, PT ;  /* 0x000000040500780c */ /* 0x000fc80003f25270 */
[----:B------:R-:W-:Y:S02]  /*90e0*/  SEL R3, RZ, 0x1, P1 ;  /* 0x00000001ff037807 */ /* 0x000fe40000800000 */
[----:B------:R-:W-:Y:S02]  /*90f0*/  SEL R5, R5, RZ, P1 ;  /* 0x000000ff05057207 */ /* 0x000fe40000800000 */
[----:B------:R-:W-:-:S03]  /*9100*/  LOP3.LUT R12, R12, R3, RZ, 0x3c, !PT ;  /* 0x000000030c0c7212 */ /* 0x000fc600078e3cff */
[----:B------:R-:W-:Y:S01]  /*9110*/  IMAD R9, R5, 0x8, R0 ;  /* 0x0000000805097824 */ /* 0x000fe200078e0200 */
[----:B------:R-:W-:Y:S01]  /*9120*/  SHF.L.U32 R4, R12, 0x1f, RZ ;  /* 0x0000001f0c047819 */ /* 0x000fe200000006ff */
[----:B0-----:R-:W-:Y:S06]  /*9130*/  @!P0 BRA `(.L_x_186) ;  /* 0x0000000000e88947 */ /* 0x001fec0003800000 */
.L_x_197:
[----:B------:R-:W1:Y:S01]  /*9140*/  SYNCS.PHASECHK.TRANS64.TRYWAIT P0, [R9+URZ], R4 ;  /* 0x00000004090075a7 */ /* 0x000e62000800017f */
[----:B0-----:R-:W-:-:S05]  /*9150*/  VIADD R2, R5, 0x1 ;  /* 0x0000000105027836 */ /* 0x001fca0000000000 */
[----:B------:R-:W-:-:S04]  /*9160*/  ISETP.NE.AND P1, PT, R2, 0x4, PT ;  /* 0x000000040200780c */ /* 0x000fc80003f25270 */
[----:B------:R-:W-:Y:S02]  /*9170*/  SEL R3, RZ, 0x1, P1 ;  /* 0x00000001ff037807 */ /* 0x000fe40000800000 */
[----:B------:R-:W-:Y:S02]  /*9180*/  SEL R7, R2, RZ, P1 ;  /* 0x000000ff02077207 */ /* 0x000fe40000800000 */
[----:B------:R-:W-:-:S03]  /*9190*/  LOP3.LUT R11, R12, R3, RZ, 0x3c, !PT ;  /* 0x000000030c0b7212 */ /* 0x000fc600078e3cff */
[----:B------:R-:W-:Y:S01]  /*91a0*/  IMAD R6, R7, 0x8, R0 ;  /* 0x0000000807067824 */ /* 0x000fe200078e0200 */
[----:B------:R-:W-:Y:S01]  /*91b0*/  SHF.L.U32 R5, R11, 0x1f, RZ ;  /* 0x0000001f0b057819 */ /* 0x000fe200000006ff */
[----:B-1----:R-:W-:Y:S06]  /*91c0*/  @!P0 BRA `(.L_x_187) ;  /* 0x0000000000d88947 */ /* 0x002fec0003800000 */
.L_x_198:
[----:B------:R-:W1:Y:S01]  /*91d0*/  SYNCS.PHASECHK.TRANS64.TRYWAIT P0, [R6+URZ], R5 ;  /* 0x00000005060075a7 */ /* 0x000e62000800017f */
[----:B------:R-:W-:-:S05]  /*91e0*/  VIADD R2, R7, 0x1 ;  /* 0x0000000107027836 */ /* 0x000fca0000000000 */
[----:B------:R-:W-:-:S04]  /*91f0*/  ISETP.NE.AND P1, PT, R2, 0x4, PT ;  /* 0x000000040200780c */ /* 0x000fc80003f25270 */
[----:B0-----:R-:W-:Y:S02]  /*9200*/  SEL R4, RZ, 0x1, P1 ;  /* 0x00000001ff047807 */ /* 0x001fe40000800000 */
[----:B------:R-:W-:Y:S02]  /*9210*/  SEL R3, R2, RZ, P1 ;  /* 0x000000ff02037207 */ /* 0x000fe40000800000 */
[----:B------:R-:W-:Y:S01]  /*9220*/  LOP3.LUT R4, R11, R4, RZ, 0x3c, !PT ;  /* 0x000000040b047212 */ /* 0x000fe200078e3cff */
[----:B-1----:R-:W-:Y:S06]  /*9230*/  @!P0 BRA `(.L_x_188) ;  /* 0x0000000000d08947 */ /* 0x002fec0003800000 */
.L_x_199:
[----:B------:R-:W-:Y:S01]  /*9240*/  IMAD R3, R3, 0x8, R0 ;  /* 0x0000000803037824 */ /* 0x000fe200078e0200 */
[----:B------:R-:W-:-:S07]  /*9250*/  SHF.L.U32 R0, R4, 0x1f, RZ ;  /* 0x0000001f04007819 */ /* 0x000fce00000006ff */
.L_x_189:
[----:B-1----:R1:W2:Y:S02]  /*9260*/  SYNCS.PHASECHK.TRANS64.TRYWAIT P0, [R3+URZ], R0 ;  /* 0x00000000030075a7 */ /* 0x0022a4000800017f */
[----:B--2---:R-:W-:Y:S05]  /*9270*/  @!P0 NANOSLEEP.SYNCS 0x989680 ;  /* 0x009896800000895d */ /* 0x004fea0003900000 */
[----:B------:R-:W2:Y:S02]  /*9280*/  @!P0 SYNCS.PHASECHK.TRANS64 P0, [R3+URZ], R0 ;  /* 0x00000000030085a7 */ /* 0x000ea4000800007f */
[----:B--2---:R-:W-:Y:S05]  /*9290*/  @!P0 BRA `(.L_x_189) ;  /* 0xfffffffc00f08947 */ /* 0x004fea000383ffff */
.L_x_184:
[----:B------:R-:W-:Y:S05]  /*92a0*/  BSYNC B0 ;  /* 0x0000000000007941 */ /* 0x000fea0003800000 */
.L_x_183:
[----:B------:R-:W-:Y:S05]  /*92b0*/  EXIT ;  /* 0x000000000000794d */ /* 0x000fea0003800000 */
.L_x_17:
[----:B-1----:R-:W-:-:S04]  /*92c0*/  IMAD.U32 R11, RZ, RZ, UR6 ;  /* 0x00000006ff0b7e24 */ /* 0x002fc8000f8e00ff */
[----:B------:R1:W4:Y:S03]  /*92d0*/  SYNCS.PHASECHK.TRANS64.TRYWAIT P0, [R11+URZ], R10 ;  /* 0x0000000a0b0075a7 */ /* 0x000326000800017f */
[----:B----4-:R-:W-:Y:S05]  /*92e0*/  @!P0 NANOSLEEP.SYNCS 0x989680 ;  /* 0x009896800000895d */ /* 0x010fea0003900000 */
[----:B------:R-:W4:Y:S02]  /*92f0*/  @!P0 SYNCS.PHASECHK.TRANS64 P0, [R11+URZ], R10 ;  /* 0x0000000a0b0085a7 */ /* 0x000f24000800007f */
[----:B----4-:R-:W-:Y:S05]  /*9300*/  @!P0 BRA `(.L_x_17) ;  /* 0xfffffffc00ec8947 */ /* 0x010fea000383ffff */
[----:B------:R-:W-:Y:S05]  /*9310*/  BRA `(.L_x_16) ;  /* 0xffffff80008c7947 */ /* 0x000fea000383ffff */
.L_x_23:
[----:B-1----:R-:W-:-:S04]  /*9320*/  IMAD.U32 R140, RZ, RZ, UR12 ;  /* 0x0000000cff8c7e24 */ /* 0x002fc8000f8e00ff */
[----:B------:R1:W4:Y:S03]  /*9330*/  SYNCS.PHASECHK.TRANS64.TRYWAIT P0, [R140+URZ], R11 ;  /* 0x0000000b8c0075a7 */ /* 0x000326000800017f */
[----:B----4-:R-:W-:Y:S05]  /*9340*/  @!P0 NANOSLEEP.SYNCS 0x989680 ;  /* 0x009896800000895d */ /* 0x010fea0003900000 */
[----:B------:R-:W4:Y:S02]  /*9350*/  @!P0 SYNCS.PHASECHK.TRANS64 P0, [R140+URZ], R11 ;  /* 0x0000000b8c0085a7 */ /* 0x000f24000800007f */
[----:B----4-:R-:W-:Y:S05]  /*9360*/  @!P0 BRA `(.L_x_23) ;  /* 0xfffffffc00ec8947 */ /* 0x010fea000383ffff */
[----:B------:R-:W-:Y:S05]  /*9370*/  BRA `(.L_x_22) ;  /* 0xffffff8c00007947 */ /* 0x000fea000383ffff */
.L_x_170:
[----:B------:R-:W-:Y:S01]  /*9380*/  BSSY B1, `(.L_x_190) ;  /* 0x0000006000017945 */ /* 0x000fe20003800000 */
[----:B------:R-:W-:-:S07]  /*9390*/  IMAD.MOV.U32 R0, RZ, RZ, -0x1 ;  /* 0xffffffffff007424 */ /* 0x000fce00078e00ff */
[----:B------:R-:W-:Y:S05]  /*93a0*/  WARPSYNC.COLLECTIVE R0, `(.L_x_191) ;  /* 0x00000000000c7348 */ /* 0x000fea0003c00000 */
[----:B------:R-:W-:Y:S02]  /*93b0*/  ELECT P1, UR62, PT ;  /* 0x00000000003e782f */ /* 0x000fe40003820000 */
[----:B------:R-:W-:Y:S01]  /*93c0*/  MOV R0, UR62 ;  /* 0x0000003e00007c02 */ /* 0x000fe20008000f00 */
[----:B------:R-:W-:Y:S10]  /*93d0*/  ENDCOLLECTIVE ;  /* 0x000000000000791b */ /* 0x000ff40003800000 */
.L_x_191:
[----:B------:R-:W-:Y:S05]  /*93e0*/  BSYNC B1 ;  /* 0x0000000000017941 */ /* 0x000fea0003800000 */
.L_x_190:
[----:B------:R-:W-:Y:S05]  /*93f0*/  BRA `(.L_x_192) ;  /* 0xfffffff000487947 */ /* 0x000fea000383ffff */
.L_x_173:
[----:B-1----:R1:W2:Y:S02]  /*9400*/  SYNCS.PHASECHK.TRANS64.TRYWAIT P1, [R18+URZ+0x20], R9 ;  /* 0x00002009120075a7 */ /* 0x0022a4000802017f */
[----:B--2---:R-:W-:Y:S05]  /*9410*/  @!P1 NANOSLEEP.SYNCS 0x989680 ;  /* 0x009896800000995d */ /* 0x004fea0003900000 */
[----:B------:R-:W2:Y:S02]  /*9420*/  @!P1 SYNCS.PHASECHK.TRANS64 P1, [R18+URZ+0x20], R9 ;  /* 0x00002009120095a7 */ /* 0x000ea4000802007f */
[----:B--2---:R-:W-:Y:S05]  /*9430*/  @!P1 BRA `(.L_x_173) ;  /* 0xfffffffc00f09947 */ /* 0x004fea000383ffff */
[----:B------:R-:W-:Y:S05]  /*9440*/  BRA `(.L_x_193) ;  /* 0xfffffff0007c7947 */ /* 0x000fea000383ffff */
.L_x_182:
[----:B------:R-:W-:Y:S01]  /*9450*/  BSSY B0, `(.L_x_194) ;  /* 0x0000006000007945 */ /* 0x000fe20003800000 */
[----:B------:R-:W-:-:S07]  /*9460*/  IMAD.MOV.U32 R0, RZ, RZ, -0x1 ;  /* 0xffffffffff007424 */ /* 0x000fce00078e00ff */
[----:B------:R-:W-:Y:S05]  /*9470*/  WARPSYNC.COLLECTIVE R0, `(.L_x_195) ;  /* 0x00000000000c7348 */ /* 0x000fea0003c00000 */
[----:B------:R-:W-:Y:S02]  /*9480*/  ELECT P1, UR62, PT ;  /* 0x00000000003e782f */ /* 0x000fe40003820000 */
[----:B------:R-:W-:Y:S01]  /*9490*/  MOV R0, UR62 ;  /* 0x0000003e00007c02 */ /* 0x000fe20008000f00 */
[----:B------:R-:W-:Y:S10]  /*94a0*/  ENDCOLLECTIVE ;  /* 0x000000000000791b */ /* 0x000ff40003800000 */
.L_x_195:
[----:B------:R-:W-:Y:S05]  /*94b0*/  BSYNC B0 ;  /* 0x0000000000007941 */ /* 0x000fea0003800000 */
.L_x_194:
[----:B------:R-:W-:Y:S01]  /*94c0*/  PLOP3.LUT P0, PT, P1, PT, PT, 0x80, 0x0 ;  /* 0x000000000000781c */ /* 0x000fe20000f0f070 */
[----:B------:R-:W-:-:S12]  /*94d0*/  BRA `(.L_x_196) ;  /* 0xfffffff800c47947 */ /* 0x000fd8000383ffff */
.L_x_186:
[----:B0-----:R0:W1:Y:S02]  /*94e0*/  SYNCS.PHASECHK.TRANS64.TRYWAIT P0, [R7+URZ], R2 ;  /* 0x00000002070075a7 */ /* 0x001064000800017f */
[----:B-1----:R-:W-:Y:S05]  /*94f0*/  @!P0 NANOSLEEP.SYNCS 0x989680 ;  /* 0x009896800000895d */ /* 0x002fea0003900000 */
[----:B------:R-:W1:Y:S02]  /*9500*/  @!P0 SYNCS.PHASECHK.TRANS64 P0, [R7+URZ], R2 ;  /* 0x00000002070085a7 */ /* 0x000e64000800007f */
[----:B-1----:R-:W-:Y:S05]  /*9510*/  @!P0 BRA `(.L_x_186) ;  /* 0xfffffffc00f08947 */ /* 0x002fea000383ffff */
[----:B------:R-:W-:Y:S05]  /*9520*/  BRA `(.L_x_197) ;  /* 0xfffffffc00047947 */ /* 0x000fea000383ffff */
.L_x_187:
[----:B0-----:R0:W1:Y:S02]  /*9530*/  SYNCS.PHASECHK.TRANS64.TRYWAIT P0, [R9+URZ], R4 ;  /* 0x00000004090075a7 */ /* 0x001064000800017f */
[----:B-1----:R-:W-:Y:S05]  /*9540*/  @!P0 NANOSLEEP.SYNCS 0x989680 ;  /* 0x009896800000895d */ /* 0x002fea0003900000 */
[----:B------:R-:W1:Y:S02]  /*9550*/  @!P0 SYNCS.PHASECHK.TRANS64 P0, [R9+URZ], R4 ;  /* 0x00000004090085a7 */ /* 0x000e64000800007f */
[----:B-1----:R-:W-:Y:S05]  /*9560*/  @!P0 BRA `(.L_x_187) ;  /* 0xfffffffc00f08947 */ /* 0x002fea000383ffff */
[----:B------:R-:W-:Y:S05]  /*9570*/  BRA `(.L_x_198) ;  /* 0xfffffffc00147947 */ /* 0x000fea000383ffff */
.L_x_188:
[----:B0-----:R0:W1:Y:S02]  /*9580*/  SYNCS.PHASECHK.TRANS64.TRYWAIT P0, [R6+URZ], R5 ;  /* 0x00000005060075a7 */ /* 0x001064000800017f */
[----:B-1----:R-:W-:Y:S05]  /*9590*/  @!P0 NANOSLEEP.SYNCS 0x989680 ;  /* 0x009896800000895d */ /* 0x002fea0003900000 */
[----:B------:R-:W1:Y:S02]  /*95a0*/  @!P0 SYNCS.PHASECHK.TRANS64 P0, [R6+URZ], R5 ;  /* 0x00000005060085a7 */ /* 0x000e64000800007f */
[----:B-1----:R-:W-:Y:S05]  /*95b0*/  @!P0 BRA `(.L_x_188) ;  /* 0xfffffffc00f08947 */ /* 0x002fea000383ffff */
[----:B------:R-:W-:Y:S05]  /*95c0*/  BRA `(.L_x_199) ;  /* 0xfffffffc001c7947 */ /* 0x000fea000383ffff */
.L_x_200:
[----:B------:R-:W-:-:S00]  /*95d0*/  BRA `(.L_x_200) ;  /* 0xfffffffc00fc7947 */ /* 0x000fc0000383ffff */
[----:B------:R-:W-:-:S00]  /*95e0*/  NOP ;  /* 0x0000000000007918 */ /* 0x000fc00000000000 */
        /* <DEDUP_REMOVED lines=9> */
.L_x_201:


//--------------------- .nv.shared._ZN7cutlass13device_kernelINS_4gemm6kernel13GemmUniversalIN4cute5tupleIJiiiiEEENS1_10collective13CollectiveMmaINS1_37MainloopSm90TmaGmmaWarpSpecializedFP8ILi4ENS5_IJNS4_1CILi1EEESB_SB_EEENS1_35KernelTmaWarpSpecializedCooperativeEEENS5_IJNSA_ILi128EEESF_SF_EEENS_12float_e4m3_tENS5_IJlSB_lEEESH_SI_NS4_8TiledMMAINS4_8MMA_AtomIJNS4_4SM904GMMA31MMA_64x128x32_F32E4M3E4M3_SS_TNILNSM_7ScaleInE1ELSO_1EEEEEENS4_6LayoutINS5_IJNSA_ILi2EEESB_SB_EEENS5_IJSB_NSA_ILi0EEESU_EEEEENS5_IJNS4_10UnderscoreESX_SX_EEEEENS4_13SM90_TMA_LOADENS4_14ComposedLayoutINS4_7SwizzleILi3ELi4ELi3EEENS4_18smem_ptr_flag_bitsILi8EEENSR_INS5_IJNSA_ILi8EEESF_EEENS5_IJSF_SB_EEEEEEEvNS4_8identityES10_S1A_vS1B_EENS_8epilogue10collective6detail29Sm90TmaWarpSpecializedAdapterINS1E_15DefaultEpilogueISH_SI_SI_NS1D_6thread17LinearCombinationISH_Li1EffLNS1I_9ScaleType4KindE0ELNS_15FloatRoundStyleE2ESH_EENS1_15EpilogueDefaultEEEEEvvEEEEvNT_6ParamsE --------------------------
	.section	.nv.shared._ZN7cutlass13device_kernelINS_4gemm6kernel13GemmUniversalIN4cute5tupleIJiiiiEEENS1_10collective13CollectiveMmaINS1_37MainloopSm90TmaGmmaWarpSpecializedFP8ILi4ENS5_IJNS4_1CILi1EEESB_SB_EEENS1_35KernelTmaWarpSpecializedCooperativeEEENS5_IJNSA_ILi128EEESF_SF_EEENS_12float_e4m3_tENS5_IJlSB_lEEESH_SI_NS4_8TiledMMAINS4_8MMA_AtomIJNS4_4SM904GMMA31MMA_64x128x32_F32E4M3E4M3_SS_TNILNSM_7ScaleInE1ELSO_1EEEEEENS4_6LayoutINS5_IJNSA_ILi2EEESB_SB_EEENS5_IJSB_NSA_ILi0EEESU_EEEEENS5_IJNS4_10UnderscoreESX_SX_EEEEENS4_13SM90_TMA_LOADENS4_14ComposedLayoutINS4_7SwizzleILi3ELi4ELi3EEENS4_18smem_ptr_flag_bitsILi8EEENSR_INS5_IJNSA_ILi8EEESF_EEENS5_IJSF_SB_EEEEEEEvNS4_8identityES10_S1A_vS1B_EENS_8epilogue10collective6detail29Sm90TmaWarpSpecializedAdapterINS1E_15DefaultEpilogueISH_SI_SI_NS1D_6thread17LinearCombinationISH_Li1EffLNS1I_9ScaleType4KindE0ELNS_15FloatRoundStyleE2ESH_EENS1_15EpilogueDefaultEEEEEvvEEEEvNT_6ParamsE,"aw",@nobits
	.sectionflags	@""
	.align	16
	.zero		1024


//--------------------- .nv.shared.reserved.0     --------------------------
	.section	.nv.shared.reserved.0,"aw",@nobits
	.weak		__nv_reservedSMEM_offset_0_alias
	.size		__nv_reservedSMEM_offset_0_alias, 0, 0
	.other		__nv_reservedSMEM_offset_0_alias,@"STO_CUDA_RESERVED_SHARED STV_DEFAULT"
__nv_reservedSMEM_offset_0_alias:
	.zero		0


//--------------------- .nv.global                --------------------------
	.section	.nv.global,"aw",@nobits
.nv.global:
	.type		_ZN39_INTERNAL_a674862e_4_k_cu_1fdcaa1b_49494cute1_E,@object
	.size		_ZN39_INTERNAL_a674862e_4_k_cu_1fdcaa1b_49494cute1_E,(_ZN39_INTERNAL_a674862e_4_k_cu_1fdcaa1b_49494cuda3std3__45__cpo6cbeginE - _ZN39_INTERNAL_a674862e_4_k_cu_1fdcaa1b_49494cute1_E)
_ZN39_INTERNAL_a674862e_4_k_cu_1fdcaa1b_49494cute1_E:
	.zero		1
	.type		_ZN39_INTERNAL_a674862e_4_k_cu_1fdcaa1b_49494cuda3std3__45__cpo6cbeginE,@object
	.size		_ZN39_INTERNAL_a674862e_4_k_cu_1fdcaa1b_49494cuda3std3__45__cpo6cbeginE,(_ZN39_INTERNAL_a674862e_4_k_cu_1fdcaa1b_49494cuda3std3__48in_placeE - _ZN39_INTERNAL_a674862e_4_k_cu_1fdcaa1b_49494cuda3std3__45__cpo6cbeginE)
_ZN39_INTERNAL_a674862e_4_k_cu_1fdcaa1b_49494cuda3std3__45__cpo6cbeginE:
	.zero		1
	.type		_ZN39_INTERNAL_a674862e_4_k_cu_1fdcaa1b_49494cuda3std3__48in_placeE,@object
	.size		_ZN39_INTERNAL_a674862e_4_k_cu_1fdcaa1b_49494cuda3std3__48in_placeE,(_ZN39_INTERNAL_a674862e_4_k_cu_1fdcaa1b_49494cuda3std6ranges3__45__cpo9iter_moveE - _ZN39_INTERNAL_a674862e_4_k_cu_1fdcaa1b_49494cuda3std3__48in_placeE)
_ZN39_INTERNAL_a674862e_4_k_cu_1fdcaa1b_49494cuda3std3__48in_placeE:
	.zero		1
	.type		_ZN39_INTERNAL_a674862e_4_k_cu_1fdcaa1b_49494cuda3std6ranges3__45__cpo9iter_moveE,@object
	.size		_ZN39_INTERNAL_a674862e_4_k_cu_1fdcaa1b_49494cuda3std6ranges3__45__cpo9iter_moveE,(_ZN39_INTERNAL_a674862e_4_k_cu_1fdcaa1b_49494cuda3std3__45__cpo5beginE - _ZN39_INTERNAL_a674862e_4_k_cu_1fdcaa1b_49494cuda3std6ranges3__45__cpo9iter_moveE)
_ZN39_INTERNAL_a674862e_4_k_cu_1fdcaa1b_49494cuda3std6ranges3__45__cpo9iter_moveE:
	.zero		1
	.type		_ZN39_INTERNAL_a674862e_4_k_cu_1fdcaa1b_49494cuda3std3__45__cpo5beginE,@object
	.size		_ZN39_INTERNAL_a674862e_4_k_cu_1fdcaa1b_49494cuda3std3__45__cpo5beginE,(_ZN39_INTERNAL_a674862e_4_k_cu_1fdcaa1b_49494cuda3std3__441_GLOBAL__N__a674862e_4_k_cu_1fdcaa1b_49496ignoreE - _ZN39_INTERNAL_a674862e_4_k_cu_1fdcaa1b_49494cuda3std3__45__cpo5beginE)
_ZN39_INTERNAL_a674862e_4_k_cu_1fdcaa1b_49494cuda3std3__45__cpo5beginE:
	.zero		1
	.type		_ZN39_INTERNAL_a674862e_4_k_cu_1fdcaa1b_49494cuda3std3__441_GLOBAL__N__a674862e_4_k_cu_1fdcaa1b_49496ignoreE,@object
	.size		_ZN39_INTERNAL_a674862e_4_k_cu_1fdcaa1b_49494cuda3std3__441_GLOBAL__N__a674862e_4_k_cu_1fdcaa1b_49496ignoreE,(_ZN39_INTERNAL_a674862e_4_k_cu_1fdcaa1b_49494cute7productE - _ZN39_INTERNAL_a674862e_4_k_cu_1fdcaa1b_49494cuda3std3__441_GLOBAL__N__a674862e_4_k_cu_1fdcaa1b_49496ignoreE)
_ZN39_INTERNAL_a674862e_4_k_cu_1fdcaa1b_49494cuda3std3__441_GLOBAL__N__a674862e_4_k_cu_1fdcaa1b_49496ignoreE:
	.zero		1
	.type		_ZN39_INTERNAL_a674862e_4_k_cu_1fdcaa1b_49494cute7productE,@object
	.size		_ZN39_INTERNAL_a674862e_4_k_cu_1fdcaa1b_49494cute7productE,(_ZN39_INTERNAL_a674862e_4_k_cu_1fdcaa1b_49494cuda3std3__45__cpo3endE - _ZN39_INTERNAL_a674862e_4_k_cu_1fdcaa1b_49494cute7productE)
_ZN39_INTERNAL_a674862e_4_k_cu_1fdcaa1b_49494cute7productE:
	.zero		1
	.type		_ZN39_INTERNAL_a674862e_4_k_cu_1fdcaa1b_49494cuda3std3__45__cpo3endE,@object
	.size		_ZN39_INTERNAL_a674862e_4_k_cu_1fdcaa1b_49494cuda3std3__45__cpo3endE,(_ZN39_INTERNAL_a674862e_4_k_cu_1fdcaa1b_49494cuda3std3__419piecewise_constructE - _ZN39_INTERNAL_a674862e_4_k_cu_1fdcaa1b_49494cuda3std3__45__cpo3endE)
_ZN39_INTERNAL_a674862e_4_k_cu_1fdcaa1b_49494cuda3std3__45__cpo3endE:
	.zero		1
	.type		_ZN39_INTERNAL_a674862e_4_k_cu_1fdcaa1b_49494cuda3std3__419piecewise_constructE,@object
	.size		_ZN39_INTERNAL_a674862e_4_k_cu_1fdcaa1b_49494cuda3std3__419piecewise_constructE,(_ZN39_INTERNAL_a674862e_4_k_cu_1fdcaa1b_49494cuda3std3__45__cpo4cendE - _ZN39_INTERNAL_a674862e_4_k_cu_1fdcaa1b_49494cuda3std3__419piecewise_constructE)
_ZN39_INTERNAL_a674862e_4_k_cu_1fdcaa1b_49494cuda3std3__419piecewise_constructE:
	.zero		1
	.type		_ZN39_INTERNAL_a674862e_4_k_cu_1fdcaa1b_49494cuda3std3__45__cpo4cendE,@object
	.size		_ZN39_INTERNAL_a674862e_4_k_cu_1fdcaa1b_49494cuda3std3__45__cpo4cendE,(_ZN39_INTERNAL_a674862e_4_k_cu_1fdcaa1b_49494cuda3std6ranges3__45__cpo4swapE - _ZN39_INTERNAL_a674862e_4_k_cu_1fdcaa1b_49494cuda3std3__45__cpo4cendE)
_ZN39_INTERNAL_a674862e_4_k_cu_1fdcaa1b_49494cuda3std3__45__cpo4cendE:
	.zero		1
	.type		_ZN39_INTERNAL_a674862e_4_k_cu_1fdcaa1b_49494cuda3std6ranges3__45__cpo4swapE,@object
	.size		_ZN39_INTERNAL_a674862e_4_k_cu_1fdcaa1b_49494cuda3std6ranges3__45__cpo4swapE,(.L_7 - _ZN39_INTERNAL_a674862e_4_k_cu_1fdcaa1b_49494cuda3std6ranges3__45__cpo4swapE)
_ZN39_INTERNAL_a674862e_4_k_cu_1fdcaa1b_49494cuda3std6ranges3__45__cpo4swapE:
	.zero		1
.L_7:


//--------------------- .nv.constant0._ZN7cutlass13device_kernelINS_4gemm6kernel13GemmUniversalIN4cute5tupleIJiiiiEEENS1_10collective13CollectiveMmaINS1_37MainloopSm90TmaGmmaWarpSpecializedFP8ILi4ENS5_IJNS4_1CILi1EEESB_SB_EEENS1_35KernelTmaWarpSpecializedCooperativeEEENS5_IJNSA_ILi128EEESF_SF_EEENS_12float_e4m3_tENS5_IJlSB_lEEESH_SI_NS4_8TiledMMAINS4_8MMA_AtomIJNS4_4SM904GMMA31MMA_64x128x32_F32E4M3E4M3_SS_TNILNSM_7ScaleInE1ELSO_1EEEEEENS4_6LayoutINS5_IJNSA_ILi2EEESB_SB_EEENS5_IJSB_NSA_ILi0EEESU_EEEEENS5_IJNS4_10UnderscoreESX_SX_EEEEENS4_13SM90_TMA_LOADENS4_14ComposedLayoutINS4_7SwizzleILi3ELi4ELi3EEENS4_18smem_ptr_flag_bitsILi8EEENSR_INS5_IJNSA_ILi8EEESF_EEENS5_IJSF_SB_EEEEEEEvNS4_8identityES10_S1A_vS1B_EENS_8epilogue10collective6detail29Sm90TmaWarpSpecializedAdapterINS1E_15DefaultEpilogueISH_SI_SI_NS1D_6thread17LinearCombinationISH_Li1EffLNS1I_9ScaleType4KindE0ELNS_15FloatRoundStyleE2ESH_EENS1_15EpilogueDefaultEEEEEvvEEEEvNT_6ParamsE --------------------------
	.section	.nv.constant0._ZN7cutlass13device_kernelINS_4gemm6kernel13GemmUniversalIN4cute5tupleIJiiiiEEENS1_10collective13CollectiveMmaINS1_37MainloopSm90TmaGmmaWarpSpecializedFP8ILi4ENS5_IJNS4_1CILi1EEESB_SB_EEENS1_35KernelTmaWarpSpecializedCooperativeEEENS5_IJNSA_ILi128EEESF_SF_EEENS_12float_e4m3_tENS5_IJlSB_lEEESH_SI_NS4_8TiledMMAINS4_8MMA_AtomIJNS4_4SM904GMMA31MMA_64x128x32_F32E4M3E4M3_SS_TNILNSM_7ScaleInE1ELSO_1EEEEEENS4_6LayoutINS5_IJNSA_ILi2EEESB_SB_EEENS5_IJSB_NSA_ILi0EEESU_EEEEENS5_IJNS4_10UnderscoreESX_SX_EEEEENS4_13SM90_TMA_LOADENS4_14ComposedLayoutINS4_7SwizzleILi3ELi4ELi3EEENS4_18smem_ptr_flag_bitsILi8EEENSR_INS5_IJNSA_ILi8EEESF_EEENS5_IJSF_SB_EEEEEEEvNS4_8identityES10_S1A_vS1B_EENS_8epilogue10collective6detail29Sm90TmaWarpSpecializedAdapterINS1E_15DefaultEpilogueISH_SI_SI_NS1D_6thread17LinearCombinationISH_Li1EffLNS1I_9ScaleType4KindE0ELNS_15FloatRoundStyleE2ESH_EENS1_15EpilogueDefaultEEEEEvvEEEEvNT_6ParamsE,"a",@progbits
	.sectionflags	@""
	.align	4
.nv.constant0._ZN7cutlass13device_kernelINS_4gemm6kernel13GemmUniversalIN4cute5tupleIJiiiiEEENS1_10collective13CollectiveMmaINS1_37MainloopSm90TmaGmmaWarpSpecializedFP8ILi4ENS5_IJNS4_1CILi1EEESB_SB_EEENS1_35KernelTmaWarpSpecializedCooperativeEEENS5_IJNSA_ILi128EEESF_SF_EEENS_12float_e4m3_tENS5_IJlSB_lEEESH_SI_NS4_8TiledMMAINS4_8MMA_AtomIJNS4_4SM904GMMA31MMA_64x128x32_F32E4M3E4M3_SS_TNILNSM_7ScaleInE1ELSO_1EEEEEENS4_6LayoutINS5_IJNSA_ILi2EEESB_SB_EEENS5_IJSB_NSA_ILi0EEESU_EEEEENS5_IJNS4_10UnderscoreESX_SX_EEEEENS4_13SM90_TMA_LOADENS4_14ComposedLayoutINS4_7SwizzleILi3ELi4ELi3EEENS4_18smem_ptr_flag_bitsILi8EEENSR_INS5_IJNSA_ILi8EEESF_EEENS5_IJSF_SB_EEEEEEEvNS4_8identityES10_S1A_vS1B_EENS_8epilogue10collective6detail29Sm90TmaWarpSpecializedAdapterINS1E_15DefaultEpilogueISH_SI_SI_NS1D_6thread17LinearCombinationISH_Li1EffLNS1I_9ScaleType4KindE0ELNS_15FloatRoundStyleE2ESH_EENS1_15EpilogueDefaultEEEEEvvEEEEvNT_6ParamsE:
	.zero		1664


//--------------------- SYMBOLS --------------------------

	.type		.nv.reservedSmem.offset0,@object
	.size		.nv.reservedSmem.offset0,0x4
